	.target	sm_100a

	.elftype	@"ET_EXEC"


//--------------------- .note.nv.tkinfo           --------------------------
	.section	.note.nv.tkinfo,"",@"SHT_NOTE"
	.sectionflags	@"SHF_NOTE_NV_TKINFO"
	.tkinfo
        /*0018*/ 	.word	0x00000081
        /*0030*/ 	.string	""
        /*0030*/ 	.string	"ptxas-blackwell"
        /*0030*/ 	.string	"Cuda compilation tools, release 12.9, V12.9.86"
        /*0030*/ 	.string	"Build cuda_12.9.r12.9/compiler.36037853_0"
        /*0030*/ 	.string	"-v  -suppress-debug-info  -lineinfo  -arch sm_100a "



//--------------------- .note.nv.cuver            --------------------------
	.section	.note.nv.cuver,"",@"SHT_NOTE"
	.sectionflags	@"SHF_NOTE_NV_CUVER"
        /*0018*/ 	.short	0x0001
        /*001a*/ 	.short	0x0064
        /*001c*/ 	.short	0x0001
        /*001e*/ 	.short	0x0000
        /*0020*/ 	.short	0x0001
        /*0022*/ 	.short	0x0000


//--------------------- .nv.info                  --------------------------
	.section	.nv.info,"",@"SHT_CUDA_INFO"
	.align	4


	//----- nvinfo : EIATTR_REGCOUNT
	.align		4
        /*0000*/ 	.byte	0x04, 0x2f
        /*0002*/ 	.short	(.L_4 - .L_3)
	.align		4
.L_3:
        /*0004*/ 	.word	index@(gluon_tcgen05)
        /*0008*/ 	.word	0x00000047


	//----- nvinfo : EIATTR_FRAME_SIZE
	.align		4
.L_4:
        /*000c*/ 	.byte	0x04, 0x11
        /*000e*/ 	.short	(.L_6 - .L_5)
	.align		4
.L_5:
        /*0010*/ 	.word	index@($__internal_2_$__cuda_sm10x_tcgen05_guardrail_trap_unallocated_columns_being_dealloced)
        /*0014*/ 	.word	0x00000000


	//----- nvinfo : EIATTR_FRAME_SIZE
	.align		4
.L_6:
        /*0018*/ 	.byte	0x04, 0x11
        /*001a*/ 	.short	(.L_8 - .L_7)
	.align		4
.L_7:
        /*001c*/ 	.word	index@($__internal_1_$__cuda_sm10x_tcgen05_guardrail_trap_phase_invalid_during_alloc)
        /*0020*/ 	.word	0x00000000


	//----- nvinfo : EIATTR_FRAME_SIZE
	.align		4
.L_8:
        /*0024*/ 	.byte	0x04, 0x11
        /*0026*/ 	.short	(.L_10 - .L_9)
	.align		4
.L_9:
        /*0028*/ 	.word	index@($__internal_0_$__cuda_sm10x_tcgen05_guardrail_trap_col_being_dealloced_not_returned_by_alloc)
        /*002c*/ 	.word	0x00000000


	//----- nvinfo : EIATTR_FRAME_SIZE
	.align		4
.L_10:
        /*0030*/ 	.byte	0x04, 0x11
        /*0032*/ 	.short	(.L_12 - .L_11)
	.align		4
.L_11:
        /*0034*/ 	.word	index@(gluon_tcgen05)
        /*0038*/ 	.word	0x00000000


	//----- nvinfo : EIATTR_MIN_STACK_SIZE
	.align		4
.L_12:
        /*003c*/ 	.byte	0x04, 0x12
        /*003e*/ 	.short	(.L_14 - .L_13)
	.align		4
.L_13:
        /*0040*/ 	.word	index@(gluon_tcgen05)
        /*0044*/ 	.word	0x00000000
.L_14:


//--------------------- .nv.info.gluon_tcgen05    --------------------------
	.section	.nv.info.gluon_tcgen05,"",@"SHT_CUDA_INFO"
	.sectionflags	@""
	.align	4


	//----- nvinfo : EIATTR_CUDA_API_VERSION
	.align		4
        /*0000*/ 	.byte	0x04, 0x37
        /*0002*/ 	.short	(.L_16 - .L_15)
.L_15:
        /*0004*/ 	.word	0x00000081


	//----- nvinfo : EIATTR_KPARAM_INFO
	.align		4
.L_16:
        /*0008*/ 	.byte	0x04, 0x17
        /*000a*/ 	.short	(.L_18 - .L_17)
.L_17:
        /*000c*/ 	.word	0x00000000
        /*0010*/ 	.short	0x000a
        /*0012*/ 	.short	0x0048
        /*0014*/ 	.byte	0x00, 0xf4, 0x21, 0x00


	//----- nvinfo : EIATTR_KPARAM_INFO
	.align		4
.L_18:
        /*0018*/ 	.byte	0x04, 0x17
        /*001a*/ 	.short	(.L_20 - .L_19)
.L_19:
        /*001c*/ 	.word	0x00000000
        /*0020*/ 	.short	0x0009
        /*0022*/ 	.short	0x0040
        /*0024*/ 	.byte	0x00, 0xf4, 0x21, 0x00


	//----- nvinfo : EIATTR_KPARAM_INFO
	.align		4
.L_20:
        /*0028*/ 	.byte	0x04, 0x17
        /*002a*/ 	.short	(.L_22 - .L_21)
.L_21:
        /*002c*/ 	.word	0x00000000
        /*0030*/ 	.short	0x0008
        /*0032*/ 	.short	0x0038
        /*0034*/ 	.byte	0x00, 0xf0, 0x21, 0x00


	//----- nvinfo : EIATTR_KPARAM_INFO
	.align		4
.L_22:
        /*0038*/ 	.byte	0x04, 0x17
        /*003a*/ 	.short	(.L_24 - .L_23)
.L_23:
        /*003c*/ 	.word	0x00000000
        /*0040*/ 	.short	0x0007
        /*0042*/ 	.short	0x0030
        /*0044*/ 	.byte	0x00, 0xf0, 0x21, 0x00


	//----- nvinfo : EIATTR_KPARAM_INFO
	.align		4
.L_24:
        /*0048*/ 	.byte	0x04, 0x17
        /*004a*/ 	.short	(.L_26 - .L_25)
.L_25:
        /*004c*/ 	.word	0x00000000
        /*0050*/ 	.short	0x0006
        /*0052*/ 	.short	0x0028
        /*0054*/ 	.byte	0x00, 0xf0, 0x21, 0x00


	//----- nvinfo : EIATTR_KPARAM_INFO
	.align		4
.L_26:
        /*0058*/ 	.byte	0x04, 0x17
        /*005a*/ 	.short	(.L_28 - .L_27)
.L_27:
        /*005c*/ 	.word	0x00000000
        /*0060*/ 	.short	0x0005
        /*0062*/ 	.short	0x0020
        /*0064*/ 	.byte	0x00, 0xf0, 0x11, 0x00


	//----- nvinfo : EIATTR_KPARAM_INFO
	.align		4
.L_28:
        /*0068*/ 	.byte	0x04, 0x17
        /*006a*/ 	.short	(.L_30 - .L_29)
.L_29:
        /*006c*/ 	.word	0x00000000
        /*0070*/ 	.short	0x0004
        /*0072*/ 	.short	0x001c
        /*0074*/ 	.byte	0x00, 0xf0, 0x11, 0x00


	//----- nvinfo : EIATTR_KPARAM_INFO
	.align		4
.L_30:
        /*0078*/ 	.byte	0x04, 0x17
        /*007a*/ 	.short	(.L_32 - .L_31)
.L_31:
        /*007c*/ 	.word	0x00000000
        /*0080*/ 	.short	0x0003
        /*0082*/ 	.short	0x0018
        /*0084*/ 	.byte	0x00, 0xf0, 0x11, 0x00


	//----- nvinfo : EIATTR_KPARAM_INFO
	.align		4
.L_32:
        /*0088*/ 	.byte	0x04, 0x17
        /*008a*/ 	.short	(.L_34 - .L_33)
.L_33:
        /*008c*/ 	.word	0x00000000
        /*0090*/ 	.short	0x0002
        /*0092*/ 	.short	0x0010
        /*0094*/ 	.byte	0x00, 0xf4, 0x21, 0x00


	//----- nvinfo : EIATTR_KPARAM_INFO
	.align		4
.L_34:
        /*0098*/ 	.byte	0x04, 0x17
        /*009a*/ 	.short	(.L_36 - .L_35)
.L_35:
        /*009c*/ 	.word	0x00000000
        /*00a0*/ 	.short	0x0001
        /*00a2*/ 	.short	0x0008
        /*00a4*/ 	.byte	0x00, 0xf4, 0x21, 0x00


	//----- nvinfo : EIATTR_KPARAM_INFO
	.align		4
.L_36:
        /*00a8*/ 	.byte	0x04, 0x17
        /*00aa*/ 	.short	(.L_38 - .L_37)
.L_37:
        /*00ac*/ 	.word	0x00000000
        /*00b0*/ 	.short	0x0000
        /*00b2*/ 	.short	0x0000
        /*00b4*/ 	.byte	0x00, 0xf4, 0x21, 0x00


	//----- nvinfo : EIATTR_AT_ENTRY_FRAGMENTS
	.align		4
.L_38:
        /*00b8*/ 	.byte	0x04, 0x4f
        /*00ba*/ 	.short	(.L_40 - .L_39)


	//   ....[0]....
.L_39:
        /*00bc*/ 	.word	0x00000004


	//----- nvinfo : EIATTR_RESERVED_SMEM_USED
	.align		4
.L_40:
        /*00c0*/ 	.byte	0x01, 0x41
	.zero		2


	//----- nvinfo : EIATTR_SPARSE_MMA_MASK
	.align		4
        /*00c4*/ 	.byte	0x03, 0x50
        /*00c6*/ 	.short	0x0000


	//----- nvinfo : EIATTR_TCGEN05_1CTA_USED
	.align		4
        /*00c8*/ 	.byte	0x01, 0x51
	.zero		2


	//----- nvinfo : EIATTR_MAXREG_COUNT
	.align		4
        /*00cc*/ 	.byte	0x03, 0x1b
        /*00ce*/ 	.short	0x00ff


	//----- nvinfo : EIATTR_NUM_BARRIERS
	.align		4
        /*00d0*/ 	.byte	0x02, 0x4c
        /*00d2*/ 	.byte	0x01
	.zero		1


	//----- nvinfo : EIATTR_INT_WARP_WIDE_INSTR_OFFSETS
	.align		4
        /*00d4*/ 	.byte	0x04, 0x31
        /*00d6*/ 	.short	(.L_42 - .L_41)


	//   ....[0]....
.L_41:
        /*00d8*/ 	.word	0x00001750


	//   ....[1]....
        /*00dc*/ 	.word	0x00001770


	//   ....[2]....
        /*00e0*/ 	.word	0x000017f0


	//   ....[3]....
        /*00e4*/ 	.word	0x00001bb0


	//   ....[4]....
        /*00e8*/ 	.word	0x00001bc0


	//   ....[5]....
        /*00ec*/ 	.word	0x00001bd0


	//   ....[6]....
        /*00f0*/ 	.word	0x00001be0


	//   ....[7]....
        /*00f4*/ 	.word	0x00001f00


	//   ....[8]....
        /*00f8*/ 	.word	0x00001f10


	//   ....[9]....
        /*00fc*/ 	.word	0x00002090


	//   ....[10]....
        /*0100*/ 	.word	0x000020e0


	//   ....[11]....
        /*0104*/ 	.word	0x000020f0


	//   ....[12]....
        /*0108*/ 	.word	0x00002120


	//   ....[13]....
        /*010c*/ 	.word	0x00002410


	//   ....[14]....
        /*0110*/ 	.word	0x00002420


	//   ....[15]....
        /*0114*/ 	.word	0x00002770


	//   ....[16]....
        /*0118*/ 	.word	0x00002780


	//   ....[17]....
        /*011c*/ 	.word	0x00002c70


	//   ....[18]....
        /*0120*/ 	.word	0x00002cc0


	//----- nvinfo : EIATTR_COOP_GROUP_MASK_REGIDS
	.align		4
.L_42:
        /*0124*/ 	.byte	0x04, 0x29
        /*0126*/ 	.short	(.L_44 - .L_43)


	//   ....[0]....
.L_43:
        /*0128*/ 	.word	0xffffffff


	//   ....[1]....
        /*012c*/ 	.word	0xffffffff


	//   ....[2]....
        /*0130*/ 	.word	0xffffffff


	//   ....[3]....
        /*0134*/ 	.word	0xffffffff


	//   ....[4]....
        /*0138*/ 	.word	0xffffffff


	//   ....[5]....
        /*013c*/ 	.word	0xffffffff


	//   ....[6]....
        /*0140*/ 	.word	0xffffffff


	//   ....[7]....
        /*0144*/ 	.word	0xffffffff


	//   ....[8]....
        /*0148*/ 	.word	0xffffffff


	//   ....[9]....
        /*014c*/ 	.word	0xffffffff


	//----- nvinfo : EIATTR_COOP_GROUP_INSTR_OFFSETS
	.align		4
.L_44:
        /*0150*/ 	.byte	0x04, 0x28
        /*0152*/ 	.short	(.L_46 - .L_45)


	//   ....[0]....
.L_45:
        /*0154*/ 	.word	0x00000050


	//   ....[1]....
        /*0158*/ 	.word	0x00000310


	//   ....[2]....
        /*015c*/ 	.word	0x00000500


	//   ....[3]....
        /*0160*/ 	.word	0x000009a0


	//   ....[4]....
        /*0164*/ 	.word	0x00000ae0


	//   ....[5]....
        /*0168*/ 	.word	0x00000fe0


	//   ....[6]....
        /*016c*/ 	.word	0x00001120


	//   ....[7]....
        /*0170*/ 	.word	0x00001610


	//   ....[8]....
        /*0174*/ 	.word	0x00002b00


	//   ....[9]....
        /*0178*/ 	.word	0x00002d70


	//----- nvinfo : EIATTR_VRC_CTA_INIT_COUNT
	.align		4
.L_46:
        /*017c*/ 	.byte	0x02, 0x4a
        /*017e*/ 	.byte	0x80
	.zero		1


	//----- nvinfo : EIATTR_MBARRIER_INSTR_OFFSETS
	.align		4
        /*0180*/ 	.byte	0x04, 0x39
        /*0182*/ 	.short	(.L_48 - .L_47)


	//   ....[0]....
.L_47:
        /*0184*/ 	.word	0x00001810
        /*0188*/ 	.word	0x000000ff
        /*018c*/ 	.word	0x00018000
        /*0190*/ 	.short	0x0100
        /*0192*/ 	.byte	0x08
	.zero		1


	//   ....[1]....
        /*0194*/ 	.word	0x00001820
        /*0198*/ 	.word	0x000000ff
        /*019c*/ 	.word	0x00018020
        /*01a0*/ 	.short	0x0100
        /*01a2*/ 	.byte	0x08
	.zero		1


	//   ....[2]....
        /*01a4*/ 	.word	0x000018d0
        /*01a8*/ 	.word	0x000000ff
        /*01ac*/ 	.word	0x00018008
        /*01b0*/ 	.short	0x0100
        /*01b2*/ 	.byte	0x08
	.zero		1


	//   ....[3]....
        /*01b4*/ 	.word	0x000018e0
        /*01b8*/ 	.word	0x000000ff
        /*01bc*/ 	.word	0x00018028
        /*01c0*/ 	.short	0x0100
        /*01c2*/ 	.byte	0x08
	.zero		1


	//   ....[4]....
        /*01c4*/ 	.word	0x000019c0
        /*01c8*/ 	.word	0x000000ff
        /*01cc*/ 	.word	0x00018010
        /*01d0*/ 	.short	0x0100
        /*01d2*/ 	.byte	0x08
	.zero		1


	//   ....[5]....
        /*01d4*/ 	.word	0x000019d0
        /*01d8*/ 	.word	0x000000ff
        /*01dc*/ 	.word	0x00018030
        /*01e0*/ 	.short	0x0100
        /*01e2*/ 	.byte	0x08
	.zero		1


	//   ....[6]....
        /*01e4*/ 	.word	0x00001ae0
        /*01e8*/ 	.word	0x000000ff
        /*01ec*/ 	.word	0x00018018
        /*01f0*/ 	.short	0x0100
        /*01f2*/ 	.byte	0x08
	.zero		1


	//   ....[7]....
        /*01f4*/ 	.word	0x00001af0
        /*01f8*/ 	.word	0x000000ff
        /*01fc*/ 	.word	0x00018038
        /*0200*/ 	.short	0x0100
        /*0202*/ 	.byte	0x08
	.zero		1


	//   ....[8]....
        /*0204*/ 	.word	0x00001cc0
        /*0208*/ 	.word	0x000000ff
        /*020c*/ 	.word	0x00018000
        /*0210*/ 	.short	0x010a
        /*0212*/ 	.byte	0x08
	.zero		1


	//   ....[9]....
        /*0214*/ 	.word	0x00001f60
        /*0218*/ 	.word	0x000000ff
        /*021c*/ 	.word	0x00018020
        /*0220*/ 	.short	0x010a
        /*0222*/ 	.byte	0x08
	.zero		1


	//   ....[10]....
        /*0224*/ 	.word	0x00002190
        /*0228*/ 	.word	0x000000ff
        /*022c*/ 	.word	0x00018000
        /*0230*/ 	.short	0x010a
        /*0232*/ 	.byte	0x1c
	.zero		1


	//   ....[11]....
        /*0234*/ 	.word	0x00002460
        /*0238*/ 	.word	0x000000ff
        /*023c*/ 	.word	0x00018020
        /*0240*/ 	.short	0x010a
        /*0242*/ 	.byte	0x1c
	.zero		1


	//   ....[12]....
        /*0244*/ 	.word	0x00002530
        /*0248*/ 	.word	0x000000ff
        /*024c*/ 	.word	0x00018000
        /*0250*/ 	.short	0x0108
        /*0252*/ 	.byte	0x08
	.zero		1


	//   ....[13]....
        /*0254*/ 	.word	0x00002540
        /*0258*/ 	.word	0x000000ff
        /*025c*/ 	.word	0x00018020
        /*0260*/ 	.short	0x0108
        /*0262*/ 	.byte	0x08
	.zero		1


	//   ....[14]....
        /*0264*/ 	.word	0x00002590
        /*0268*/ 	.word	0x000000ff
        /*026c*/ 	.word	0x00018008
        /*0270*/ 	.short	0x0108
        /*0272*/ 	.byte	0x08
	.zero		1


	//   ....[15]....
        /*0274*/ 	.word	0x000025a0
        /*0278*/ 	.word	0x000000ff
        /*027c*/ 	.word	0x00018028
        /*0280*/ 	.short	0x0108
        /*0282*/ 	.byte	0x08
	.zero		1


	//   ....[16]....
        /*0284*/ 	.word	0x000025f0
        /*0288*/ 	.word	0x000000ff
        /*028c*/ 	.word	0x00018010
        /*0290*/ 	.short	0x0108
        /*0292*/ 	.byte	0x08
	.zero		1


	//   ....[17]....
        /*0294*/ 	.word	0x00002600
        /*0298*/ 	.word	0x000000ff
        /*029c*/ 	.word	0x00018030
        /*02a0*/ 	.short	0x0108
        /*02a2*/ 	.byte	0x08
	.zero		1


	//   ....[18]....
        /*02a4*/ 	.word	0x00002650
        /*02a8*/ 	.word	0x000000ff
        /*02ac*/ 	.word	0x00018018
        /*02b0*/ 	.short	0x0108
        /*02b2*/ 	.byte	0x08
	.zero		1


	//   ....[19]....
        /*02b4*/ 	.word	0x00002660
        /*02b8*/ 	.word	0x000000ff
        /*02bc*/ 	.word	0x00018038
        /*02c0*/ 	.short	0x0108
        /*02c2*/ 	.byte	0x08
	.zero		1


	//   ....[20]....
        /*02c4*/ 	.word	0x00002d90
        /*02c8*/ 	.word	0x000000ff
        /*02cc*/ 	.word	0x00018000
        /*02d0*/ 	.short	0x010a
        /*02d2*/ 	.byte	0x08
	.zero		1


	//   ....[21]....
        /*02d4*/ 	.word	0x00002dc0
        /*02d8*/ 	.word	0x000000ff
        /*02dc*/ 	.word	0x00018020
        /*02e0*/ 	.short	0x010a
        /*02e2*/ 	.byte	0x08
	.zero		1


	//   ....[22]....
        /*02e4*/ 	.word	0x00002df0
        /*02e8*/ 	.word	0x000000ff
        /*02ec*/ 	.word	0x00018000
        /*02f0*/ 	.short	0x010a
        /*02f2*/ 	.byte	0x1c
	.zero		1


	//   ....[23]....
        /*02f4*/ 	.word	0x00002e20
        /*02f8*/ 	.word	0x000000ff
        /*02fc*/ 	.word	0x00018020
        /*0300*/ 	.short	0x010a
        /*0302*/ 	.byte	0x1c
	.zero		1


	//----- nvinfo : EIATTR_NUM_MBARRIERS
	.align		4
.L_48:
        /*0304*/ 	.byte	0x03, 0x38
        /*0306*/ 	.short	0x0008


	//----- nvinfo : EIATTR_EXIT_INSTR_OFFSETS
	.align		4
        /*0308*/ 	.byte	0x04, 0x1c
        /*030a*/ 	.short	(.L_50 - .L_49)


	//   ....[0]....
.L_49:
        /*030c*/ 	.word	0x00002d80


	//----- nvinfo : EIATTR_REQNTID
	.align		4
.L_50:
        /*0310*/ 	.byte	0x04, 0x10
        /*0312*/ 	.short	(.L_52 - .L_51)
.L_51:
        /*0314*/ 	.word	0x00000080
        /*0318*/ 	.word	0x00000001
        /*031c*/ 	.word	0x00000001


	//----- nvinfo : EIATTR_CRS_STACK_SIZE
	.align		4
.L_52:
        /*0320*/ 	.byte	0x04, 0x1e
        /*0322*/ 	.short	(.L_54 - .L_53)
.L_53:
        /*0324*/ 	.word	0x00000000


	//----- nvinfo : EIATTR_CBANK_PARAM_SIZE
	.align		4
.L_54:
        /*0328*/ 	.byte	0x03, 0x19
        /*032a*/ 	.short	0x0050


	//----- nvinfo : EIATTR_PARAM_CBANK
	.align		4
        /*032c*/ 	.byte	0x04, 0x0a
        /*032e*/ 	.short	(.L_56 - .L_55)
	.align		4
.L_55:
        /*0330*/ 	.word	index@(.nv.constant0.gluon_tcgen05)
        /*0334*/ 	.short	0x0380
        /*0336*/ 	.short	0x0050


	//----- nvinfo : EIATTR_SW_WAR
	.align		4
.L_56:
        /*0338*/ 	.byte	0x04, 0x36
        /*033a*/ 	.short	(.L_58 - .L_57)
.L_57:
        /*033c*/ 	.word	0x00000008
.L_58:


//--------------------- .nv.compat                --------------------------
	.section	.nv.compat,"",@"SHT_CUDA_COMPAT_INFO"
	.align	4
        /*0000*/ 	.byte	0x02, 0x02, 0x02, 0x00, 0x02, 0x05, 0x05, 0x00, 0x02, 0x03, 0x03, 0x00, 0x02, 0x06, 0x01, 0x00


//--------------------- .nv.callgraph             --------------------------
	.section	.nv.callgraph,"",@"SHT_CUDA_CALLGRAPH"
	.align	4
	.sectionentsize	8
	.align		4
        /*0000*/ 	.word	0x00000000
	.align		4
        /*0004*/ 	.word	0xffffffff
	.align		4
        /*0008*/ 	.word	0x00000000
	.align		4
        /*000c*/ 	.word	0xfffffffe
	.align		4
        /*0010*/ 	.word	0x00000000
	.align		4
        /*0014*/ 	.word	0xfffffffd
	.align		4
        /*0018*/ 	.word	0x00000000
	.align		4
        /*001c*/ 	.word	0xfffffffc


//--------------------- .text.gluon_tcgen05       --------------------------
	.section	.text.gluon_tcgen05,"ax",@progbits
	.align	128
        .global         gluon_tcgen05
        .type           gluon_tcgen05,@function
        .size           gluon_tcgen05,(.L_x_85 - gluon_tcgen05)
        .other          gluon_tcgen05,@"STO_CUDA_ENTRY STV_DEFAULT"
gluon_tcgen05:
.text.gluon_tcgen05:
[----:B------:R-:W1:Y:S01]  /*0000*/  LDC R1, c[0x0][0x37c] ;  /* 0x0000df00ff017b82 */ /* 0x000e620000000800 */
[----:B------:R-:W2:Y:S02]  /*0010*/  S2R R0, SR_TID.X ;  /* 0x0000000000007919 */ /* 0x000ea40000002100 */
[----:B--2---:R-:W-:-:S13]  /*0020*/  ISETP.GE.U32.AND P2, PT, R0, 0x20, PT ;  /* 0x000000200000780c */ /* 0x004fda0003f46070 */
[----:B------:R-:W-:Y:S05]  /*0030*/  @P2 BRA `(.L_x_0) ;  /* 0x0000000000b82947 */ /* 0x000fea0003800000 */
[----:B------:R-:W2:Y:S01]  /*0040*/  S2UR UR6, SR_CgaCtaId ;  /* 0x00000000000679c3 */ /* 0x000ea20000008800 */
[----:B------:R-:W-:Y:S01]  /*0050*/  NOP ;  /* 0x0000000000007918 */ /* 0x000fe20000000000 */
[----:B------:R-:W-:Y:S02]  /*0060*/  UMOV UR4, 0x40 ;  /* 0x0000004000047882 */ /* 0x000fe40000000000 */
[----:B--2---:R-:W-:-:S09]  /*0070*/  ULEA UR4, UR6, UR4, 0x18 ;  /* 0x0000000406047291 */ /* 0x004fd2000f8ec0ff */
[----:B------:R-:W2:Y:S01]  /*0080*/  LDS.U8 R2, [UR4] ;  /* 0x00000004ff027984 */ /* 0x000ea20008000000 */
[----:B------:R-:W-:Y:S02]  /*0090*/  UMOV UR4, 0x400 ;  /* 0x0000040000047882 */ /* 0x000fe40000000000 */
[----:B------:R-:W-:Y:S01]  /*00a0*/  ULEA UR4, UR6, UR4, 0x18 ;  /* 0x0000000406047291 */ /* 0x000fe2000f8ec0ff */
[----:B--2---:R-:W-:-:S13]  /*00b0*/  ISETP.NE.AND P0, PT, R2, RZ, PT ;  /* 0x000000ff0200720c */ /* 0x004fda0003f05270 */
[----:B------:R-:W-:Y:S05]  /*00c0*/  @P0 BRA `(.L_x_1) ;  /* 0x00000000007c0947 */ /* 0x000fea0003800000 */
[----:B------:R-:W-:-:S13]  /*00d0*/  ELECT P0, URZ, PT ;  /* 0x0000000000ff782f */ /* 0x000fda0003800000 */
[----:B------:R-:W-:Y:S05]  /*00e0*/  @!P0 BRA `(.L_x_2) ;  /* 0x0000000000848947 */ /* 0x000fea0003800000 */
[----:B------:R-:W-:Y:S01]  /*00f0*/  UMOV UR5, 0x2 ;  /* 0x0000000200057882 */ /* 0x000fe20000000000 */
[----:B------:R-:W-:Y:S02]  /*0100*/  IMAD.MOV.U32 R5, RZ, RZ, 0x1 ;  /* 0x00000001ff057424 */ /* 0x000fe400078e00ff */
[----:B------:R-:W-:Y:S02]  /*0110*/  IMAD.MOV.U32 R3, RZ, RZ, 0x3 ;  /* 0x00000003ff037424 */ /* 0x000fe400078e00ff */
[----:B------:R-:W-:Y:S04]  /*0120*/  DEPBAR.LE SB2, 0x36 ;  /* 0x0000ad800000791a */ /* 0x000fe80000000000 */
[----:B------:R-:W2:Y:S02]  /*0130*/  UTCATOMSWS.FIND_AND_SET.ALIGN UP0, UR5, UR5 ;  /* 0x00000005000575e3 */ /* 0x000ea40008000800 */
[----:B--2---:R-:W-:-:S04]  /*0140*/  PLOP3.LUT P0, PT, PT, PT, UP0, 0x80, 0x8 ;  /* 0x000000000008781c */ /* 0x004fc80003f0f008 */
[----:B------:R-:W-:-:S04]  /*0150*/  SEL R2, RZ, 0xffffffff, !P0 ;  /* 0xffffffffff027807 */ /* 0x000fc80004000000 */
[----:B------:R-:W-:Y:S01]  /*0160*/  ISETP.NE.AND P0, PT, R2, RZ, PT ;  /* 0x000000ff0200720c */ /* 0x000fe20003f05270 */
[----:B------:R-:W-:-:S12]  /*0170*/  IMAD.U32 R2, RZ, RZ, UR5 ;  /* 0x00000005ff027e24 */ /* 0x000fd8000f8e00ff */
[----:B------:R-:W-:Y:S05]  /*0180*/  @P0 BRA `(.L_x_3) ;  /* 0x0000000000240947 */ /* 0x000fea0003800000 */
.L_x_4:
[----:B------:R-:W-:Y:S05]  /*0190*/  NANOSLEEP 0x64 ;  /* 0x000000640000795d */ /* 0x000fea0003800000 */
[----:B------:R-:W-:-:S05]  /*01a0*/  UMOV UR5, 0x2 ;  /* 0x0000000200057882 */ /* 0x000fca0000000000 */
[----:B------:R-:W-:Y:S04]  /*01b0*/  DEPBAR.LE SB2, 0x36 ;  /* 0x0000ad800000791a */ /* 0x000fe80000000000 */
[----:B------:R-:W2:Y:S02]  /*01c0*/  UTCATOMSWS.FIND_AND_SET.ALIGN UP0, UR5, UR5 ;  /* 0x00000005000575e3 */ /* 0x000ea40008000800 */
[----:B--2---:R-:W-:-:S04]  /*01d0*/  PLOP3.LUT P0, PT, PT, PT, UP0, 0x80, 0x8 ;  /* 0x000000000008781c */ /* 0x004fc80003f0f008 */
[----:B------:R-:W-:-:S04]  /*01e0*/  SEL R2, RZ, 0xffffffff, !P0 ;  /* 0xffffffffff027807 */ /* 0x000fc80004000000 */
[----:B------:R-:W-:Y:S01]  /*01f0*/  ISETP.NE.AND P0, PT, R2, RZ, PT ;  /* 0x000000ff0200720c */ /* 0x000fe20003f05270 */
[----:B------:R-:W-:-:S12]  /*0200*/  IMAD.U32 R2, RZ, RZ, UR5 ;  /* 0x00000005ff027e24 */ /* 0x000fd8000f8e00ff */
[----:B------:R-:W-:Y:S05]  /*0210*/  @!P0 BRA `(.L_x_4) ;  /* 0xfffffffc00dc8947 */ /* 0x000fea000383ffff */
.L_x_3:
[C---:B------:R-:W-:Y:S01]  /*0220*/  VIADD R4, R2.reuse, 0x10 ;  /* 0x0000001002047836 */ /* 0x040fe20000000000 */
[----:B------:R-:W-:Y:S01]  /*0230*/  UMOV UR5, 0x50 ;  /* 0x0000005000057882 */ /* 0x000fe20000000000 */
[----:B------:R-:W-:Y:S01]  /*0240*/  SHF.L.U32 R3, R3, R2, RZ ;  /* 0x0000000203037219 */ /* 0x000fe200000006ff */
[----:B------:R-:W-:Y:S01]  /*0250*/  ULEA UR5, UR6, UR5, 0x18 ;  /* 0x0000000506057291 */ /* 0x000fe2000f8ec0ff */
[----:B------:R-:W-:Y:S01]  /*0260*/  IMAD.SHL.U32 R2, R2, 0x20, RZ ;  /* 0x0000002002027824 */ /* 0x000fe200078e00ff */
[----:B------:R-:W-:-:S04]  /*0270*/  SHF.L.U32 R4, R5, R4, RZ ;  /* 0x0000000405047219 */ /* 0x000fc800000006ff */
[----:B------:R-:W-:-:S05]  /*0280*/  LOP3.LUT R3, R4, R3, RZ, 0xfc, !PT ;  /* 0x0000000304037212 */ /* 0x000fca00078efcff */
[----:B------:R2:W-:Y:S04]  /*0290*/  ATOMS.OR RZ, [UR5], R3 ;  /* 0x00000003ffff798c */ /* 0x0005e8000b000005 */
[----:B------:R2:W-:Y:S01]  /*02a0*/  STS [UR4], R2 ;  /* 0x00000002ff007988 */ /* 0x0005e20008000804 */
[----:B------:R-:W-:Y:S05]  /*02b0*/  BRA `(.L_x_2) ;  /* 0x0000000000107947 */ /* 0x000fea0003800000 */
.L_x_1:
[----:B------:R-:W-:Y:S01]  /*02c0*/  IMAD.MOV.U32 R3, RZ, RZ, -0x1 ;  /* 0xffffffffff037424 */ /* 0x000fe200078e00ff */
[----:B------:R-:W-:-:S04]  /*02d0*/  MOV R2, 0x300 ;  /* 0x0000030000027802 */ /* 0x000fc80000000f00 */
[----:B------:R2:W-:Y:S03]  /*02e0*/  STS [UR4], R3 ;  /* 0x00000003ff007988 */ /* 0x0005e60008000804 */
[----:B-12---:R-:W-:Y:S05]  /*02f0*/  CALL.REL.NOINC `($__internal_1_$__cuda_sm10x_tcgen05_guardrail_trap_phase_invalid_during_alloc) ;  /* 0x0000002800e07944 */ /* 0x006fea0003c00000 */
.L_x_2:
[----:B------:R-:W-:Y:S05]  /*0300*/  WARPSYNC.ALL ;  /* 0x0000000000007948 */ /* 0x000fea0003800000 */
[----:B------:R-:W-:Y:S01]  /*0310*/  NOP ;  /* 0x0000000000007918 */ /* 0x000fe20000000000 */
.L_x_0:
[----:B------:R-:W3:Y:S08]  /*0320*/  S2UR UR4, SR_CgaCtaId ;  /* 0x00000000000479c3 */ /* 0x000ef00000008800 */
[----:B------:R-:W-:Y:S01]  /*0330*/  BAR.SYNC.DEFER_BLOCKING 0x0 ;  /* 0x0000000000007b1d */ /* 0x000fe20000010000 */
[----:B------:R-:W-:-:S05]  /*0340*/  LOP3.LUT R68, R0, 0x7f, RZ, 0xc0, !PT ;  /* 0x0000007f00447812 */ /* 0x000fca00078ec0ff */
[----:B------:R-:W-:Y:S02]  /*0350*/  UMOV UR8, 0x400 ;  /* 0x0000040000087882 */ /* 0x000fe40000000000 */
[----:B--2---:R-:W2:Y:S08]  /*0360*/  LDC R3, c[0x0][0x398] ;  /* 0x0000e600ff037b82 */ /* 0x004eb00000000800 */
[----:B------:R-:W4:Y:S01]  /*0370*/  LDC R10, c[0x0][0x3a0] ;  /* 0x0000e800ff0a7b82 */ /* 0x000f220000000800 */
[----:B---3--:R-:W-:-:S07]  /*0380*/  ULEA UR8, UR4, UR8, 0x18 ;  /* 0x0000000804087291 */ /* 0x008fce000f8ec0ff */
[----:B------:R-:W3:Y:S02]  /*0390*/  S2UR UR9, SR_CTAID.Y ;  /* 0x00000000000979c3 */ /* 0x000ee40000002600 */
[----:B------:R-:W5:Y:S06]  /*03a0*/  LDS R4, [UR8] ;  /* 0x00000008ff047984 */ /* 0x000f6c0008000800 */
[----:B------:R-:W-:Y:S06]  /*03b0*/  BAR.SYNC.DEFER_BLOCKING 0x0 ;  /* 0x0000000000007b1d */ /* 0x000fec0000010000 */
[----:B------:R-:W-:Y:S05]  /*03c0*/  @P2 BRA `(.L_x_5) ;  /* 0x0000000000182947 */ /* 0x000fea0003800000 */
[----:B------:R-:W-:Y:S01]  /*03d0*/  ELECT P0, URZ, PT ;  /* 0x0000000000ff782f */ /* 0x000fe20003800000 */
[----:B------:R-:W-:Y:S01]  /*03e0*/  IMAD.MOV.U32 R2, RZ, RZ, 0x1 ;  /* 0x00000001ff027424 */ /* 0x000fe200078e00ff */
[----:B------:R-:W-:Y:S01]  /*03f0*/  UMOV UR5, 0x40 ;  /* 0x0000004000057882 */ /* 0x000fe20000000000 */
[----:B------:R-:W-:Y:S01]  /*0400*/  UVIRTCOUNT.DEALLOC.SMPOOL 0x80 ;  /* 0x000000800000784c */ /* 0x000fe20000000000 */
[----:B------:R-:W-:-:S09]  /*0410*/  ULEA UR5, UR4, UR5, 0x18 ;  /* 0x0000000504057291 */ /* 0x000fd2000f8ec0ff */
[----:B------:R5:W-:Y:S03]  /*0420*/  @P0 STS.U8 [UR5], R2 ;  /* 0x00000002ff000988 */ /* 0x000be60008000005 */
.L_x_5:
[----:B------:R-:W5:Y:S01]  /*0430*/  S2UR UR4, SR_CTAID.Z ;  /* 0x00000000000479c3 */ /* 0x000f620000002700 */
[----:B------:R-:W4:Y:S01]  /*0440*/  LDCU UR5, c[0x0][0x370] ;  /* 0x00006e00ff0577ac */ /* 0x000f220008000800 */
[C---:B------:R-:W-:Y:S01]  /*0450*/  ISETP.GE.U32.AND P0, PT, R68.reuse, 0x20, PT ;  /* 0x000000204400780c */ /* 0x040fe20003f06070 */
[----:B--2--5:R-:W-:Y:S01]  /*0460*/  VIADD R2, R3, 0xffffffff ;  /* 0xffffffff03027836 */ /* 0x024fe20000000000 */
[C---:B------:R-:W-:Y:S01]  /*0470*/  ISETP.NE.U32.AND P3, PT, R68.reuse, RZ, PT ;  /* 0x000000ff4400720c */ /* 0x040fe20003f65070 */
[----:B------:R-:W2:Y:S01]  /*0480*/  LDCU UR6, c[0x0][0x374] ;  /* 0x00006e80ff0677ac */ /* 0x000ea20008000800 */
[----:B------:R-:W-:Y:S01]  /*0490*/  LEA R11, R68, UR8, 0x2 ;  /* 0x00000008440b7c11 */ /* 0x000fe2000f8e10ff */
[----:B----4-:R-:W-:Y:S01]  /*04a0*/  VIADD R12, R10, 0xffffffff ;  /* 0xffffffff0a0c7836 */ /* 0x010fe20000000000 */
[----:B------:R-:W4:Y:S01]  /*04b0*/  S2UR UR7, SR_CTAID.X ;  /* 0x00000000000779c3 */ /* 0x000f220000002500 */
[----:B------:R-:W5:Y:S01]  /*04c0*/  LDCU.64 UR20, c[0x0][0x3c0] ;  /* 0x00007800ff1477ac */ /* 0x000f620008000a00 */
[----:B------:R-:W-:Y:S01]  /*04d0*/  R2UR UR23, R4 ;  /* 0x00000000041772ca */ /* 0x000fe200000e0000 */
[----:B------:R-:W-:Y:S04]  /*04e0*/  BSSY.RECONVERGENT B0, `(.L_x_6) ;  /* 0x0000011000007945 */ /* 0x000fe80003800200 */
[----:B------:R3:W-:Y:S01]  /*04f0*/  @!P0 STS [R11], RZ ;  /* 0x000000ff0b008388 */ /* 0x0007e20000000800 */
[----:B------:R-:W-:-:S03]  /*0500*/  NOP ;  /* 0x0000000000007918 */ /* 0x000fc60000000000 */
[----:B------:R3:W-:Y:S02]  /*0510*/  @!P3 STS [UR8+0x24], R2 ;  /* 0x00002402ff00b988 */ /* 0x0007e40008000808 */
[----:B--23--:R-:W-:Y:S02]  /*0520*/  UIMAD UR4, UR4, UR6, UR9 ;  /* 0x00000006040472a4 */ /* 0x00cfe4000f8e0209 */
[----:B------:R2:W-:Y:S02]  /*0530*/  @!P3 STS [UR8+0x20], R12 ;  /* 0x0000200cff00b988 */ /* 0x0005e40008000808 */
[----:B----4-:R-:W-:-:S04]  /*0540*/  UIMAD UR4, UR4, UR5, UR7 ;  /* 0x00000005040472a4 */ /* 0x010fc8000f8e0207 */
[----:B------:R-:W-:-:S04]  /*0550*/  UIMAD UR4, UR4, 0x180, URZ ;  /* 0x00000180040478a4 */ /* 0x000fc8000f8e02ff */
[----:B-----5:R-:W-:-:S04]  /*0560*/  UIADD3 UR24, UP0, UPT, UR4, UR20, URZ ;  /* 0x0000001404187290 */ /* 0x020fc8000ff1e0ff */
[----:B------:R-:W-:Y:S01]  /*0570*/  ULEA.HI.X.SX32 UR25, UR4, UR21, 0x1, UP0 ;  /* 0x0000001504197291 */ /* 0x000fe200080f0eff */
[----:B--2---:R-:W-:Y:S11]  /*0580*/  @P3 BRA `(.L_x_7) ;  /* 0x0000000000183947 */ /* 0x004ff60003800000 */
[----:B------:R-:W2:Y:S01]  /*0590*/  LDS R3, [UR8+0x8] ;  /* 0x00000808ff037984 */ /* 0x000ea20008000800 */
[----:B------:R-:W3:Y:S01]  /*05a0*/  LDC.64 R6, c[0x0][0x380] ;  /* 0x0000e000ff067b82 */ /* 0x000ee20000000a00 */
[----:B------:R-:W-:Y:S02]  /*05b0*/  IMAD.MOV.U32 R4, RZ, RZ, 0x70 ;  /* 0x00000070ff047424 */ /* 0x000fe400078e00ff */
[----:B---3--:R3:W-:Y:S03]  /*05c0*/  STS.64 [UR8], R6 ;  /* 0x00000006ff007988 */ /* 0x0087e60008000a08 */
[----:B--2---:R-:W-:-:S05]  /*05d0*/  LOP3.LUT R3, R3, 0x10, R4, 0xd8, !PT ;  /* 0x0000001003037812 */ /* 0x004fca00078ed804 */
[----:B------:R3:W-:Y:S02]  /*05e0*/  STS [UR8+0x8], R3 ;  /* 0x00000803ff007988 */ /* 0x0007e40008000808 */
.L_x_7:
[----:B------:R-:W-:Y:S05]  /*05f0*/  BSYNC.RECONVERGENT B0 ;  /* 0x0000000000007941 */ /* 0x000fea0003800200 */
.L_x_6:
[----:B------:R-:W-:Y:S04]  /*0600*/  BSSY.RECONVERGENT B0, `(.L_x_8) ;  /* 0x000000a000007945 */ /* 0x000fe80003800200 */
[----:B------:R-:W-:Y:S05]  /*0610*/  @P3 BRA `(.L_x_9) ;  /* 0x0000000000203947 */ /* 0x000fea0003800000 */
[----:B---3--:R-:W2:Y:S01]  /*0620*/  LDS R3, [UR8+0x34] ;  /* 0x00003408ff037984 */ /* 0x008ea20008000800 */
[----:B------:R-:W-:Y:S02]  /*0630*/  IMAD.MOV.U32 R4, RZ, RZ, 0x3f000000 ;  /* 0x3f000000ff047424 */ /* 0x000fe400078e00ff */
[----:B------:R-:W-:Y:S01]  /*0640*/  @!P3 IMAD.MOV.U32 R5, RZ, RZ, 0x7f ;  /* 0x0000007fff05b424 */ /* 0x000fe200078e00ff */
[----:B------:R-:W3:Y:S02]  /*0650*/  @!P3 LDS R6, [UR8+0x38] ;  /* 0x00003808ff06b984 */ /* 0x000ee40008000800 */
[----:B--2---:R-:W-:Y:S02]  /*0660*/  LOP3.LUT R3, R3, 0xff000000, R4, 0xb8, !PT ;  /* 0xff00000003037812 */ /* 0x004fe400078eb804 */
[----:B---3--:R-:W-:-:S03]  /*0670*/  @!P3 LOP3.LUT R4, R6, 0xff, R5, 0xb8, !PT ;  /* 0x000000ff0604b812 */ /* 0x008fc600078eb805 */
[----:B------:R2:W-:Y:S04]  /*0680*/  STS [UR8+0x34], R3 ;  /* 0x00003403ff007988 */ /* 0x0005e80008000808 */
[----:B------:R2:W-:Y:S02]  /*0690*/  @!P3 STS [UR8+0x38], R4 ;  /* 0x00003804ff00b988 */ /* 0x0005e40008000808 */
.L_x_9:
[----:B------:R-:W-:Y:S05]  /*06a0*/  BSYNC.RECONVERGENT B0 ;  /* 0x0000000000007941 */ /* 0x000fea0003800200 */
.L_x_8:
[----:B------:R-:W-:Y:S04]  /*06b0*/  BSSY.RECONVERGENT B0, `(.L_x_10) ;  /* 0x000000e000007945 */ /* 0x000fe80003800200 */
[----:B------:R-:W-:Y:S05]  /*06c0*/  @P3 BRA `(.L_x_11) ;  /* 0x0000000000303947 */ /* 0x000fea0003800000 */
[----:B--2---:R-:W2:Y:S01]  /*06d0*/  LDS R4, [UR8+0x34] ;  /* 0x00003408ff047984 */ /* 0x004ea20008000800 */
[----:B------:R-:W4:Y:S03]  /*06e0*/  LDC.64 R8, c[0x0][0x3a8] ;  /* 0x0000ea00ff087b82 */ /* 0x000f260000000a00 */
[----:B---3--:R-:W3:Y:S01]  /*06f0*/  LDS R3, [UR8+0x1c] ;  /* 0x00001c08ff037984 */ /* 0x008ee20008000800 */
[C---:B----4-:R-:W-:Y:S01]  /*0700*/  SHF.L.U64.HI R6, R8.reuse, 0x1, R9 ;  /* 0x0000000108067819 */ /* 0x050fe20000010209 */
[----:B------:R-:W-:-:S03]  /*0710*/  IMAD.SHL.U32 R5, R8, 0x2, RZ ;  /* 0x0000000208057824 */ /* 0x000fc600078e00ff */
[--C-:B------:R-:W-:Y:S02]  /*0720*/  SHF.R.U32.HI R8, RZ, 0x4, R6.reuse ;  /* 0x00000004ff087819 */ /* 0x100fe40000011606 */
[----:B------:R-:W-:-:S05]  /*0730*/  SHF.R.U64 R5, R5, 0x4, R6 ;  /* 0x0000000405057819 */ /* 0x000fca0000001206 */
[----:B------:R4:W-:Y:S01]  /*0740*/  STS [UR8+0xc], R5 ;  /* 0x00000c05ff007988 */ /* 0x0009e20008000808 */
[----:B--2---:R-:W-:Y:S02]  /*0750*/  LOP3.LUT R4, R4, 0x7, RZ, 0xb8, !PT ;  /* 0x0000000704047812 */ /* 0x004fe400078eb8ff */
[----:B---3--:R-:W-:-:S03]  /*0760*/  LOP3.LUT R3, R3, 0xf, R8, 0xb8, !PT ;  /* 0x0000000f03037812 */ /* 0x008fc600078eb808 */
[----:B------:R4:W-:Y:S04]  /*0770*/  STS [UR8+0x34], R4 ;  /* 0x00003404ff007988 */ /* 0x0009e80008000808 */
[----:B------:R4:W-:Y:S02]  /*0780*/  STS [UR8+0x1c], R3 ;  /* 0x00001c03ff007988 */ /* 0x0009e40008000808 */
.L_x_11:
[----:B------:R-:W-:Y:S05]  /*0790*/  BSYNC.RECONVERGENT B0 ;  /* 0x0000000000007941 */ /* 0x000fea0003800200 */
.L_x_10:
[----:B------:R-:W-:Y:S04]  /*07a0*/  BSSY.RECONVERGENT B1, `(.L_x_12) ;  /* 0x000001a000017945 */ /* 0x000fe80003800200 */
[----:B------:R-:W-:Y:S04]  /*07b0*/  BSSY.RELIABLE B0, `(.L_x_13) ;  /* 0x0000015000007945 */ /* 0x000fe80003800100 */
[----:B------:R-:W-:Y:S05]  /*07c0*/  @P3 BRA `(.L_x_14) ;  /* 0x0000000000203947 */ /* 0x000fea0003800000 */
[----:B--234-:R-:W2:Y:S02]  /*07d0*/  LDS R3, [UR8+0x34] ;  /* 0x00003408ff037984 */ /* 0x01cea40008000800 */
[----:B--2---:R-:W-:-:S05]  /*07e0*/  LOP3.LUT R3, R3, 0x38, RZ, 0xb8, !PT ;  /* 0x0000003803037812 */ /* 0x004fca00078eb8ff */
[----:B------:R2:W-:Y:S01]  /*07f0*/  STS [UR8+0x34], R3 ;  /* 0x00003403ff007988 */ /* 0x0005e20008000808 */
[----:B------:R-:W-:Y:S05]  /*0800*/  @P3 BRA `(.L_x_15) ;  /* 0x0000000000203947 */ /* 0x000fea0003800000 */
[----:B--2---:R-:W2:Y:S01]  /*0810*/  LDS R3, [UR8+0x8] ;  /* 0x00000808ff037984 */ /* 0x004ea20008000800 */
[----:B------:R-:W-:-:S05]  /*0820*/  IMAD.MOV.U32 R4, RZ, RZ, 0x780 ;  /* 0x00000780ff047424 */ /* 0x000fca00078e00ff */
[----:B--2---:R-:W-:-:S05]  /*0830*/  LOP3.LUT R3, R3, 0x500, R4, 0xd8, !PT ;  /* 0x0000050003037812 */ /* 0x004fca00078ed804 */
[----:B------:R5:W-:Y:S02]  /*0840*/  STS [UR8+0x8], R3 ;  /* 0x00000803ff007988 */ /* 0x000be40008000808 */
.L_x_14:
[----:B------:R-:W-:Y:S05]  /*0850*/  @P3 BRA `(.L_x_16) ;  /* 0x0000000000283947 */ /* 0x000fea0003800000 */
[----:B--2345:R-:W2:Y:S02]  /*0860*/  LDS R3, [UR8+0x8] ;  /* 0x00000808ff037984 */ /* 0x03cea40008000800 */
[----:B--2---:R-:W-:-:S05]  /*0870*/  LOP3.LUT R3, R3, 0x1800, RZ, 0xb8, !PT ;  /* 0x0000180003037812 */ /* 0x004fca00078eb8ff */
[----:B------:R3:W-:Y:S02]  /*0880*/  STS [UR8+0x8], R3 ;  /* 0x00000803ff007988 */ /* 0x0007e40008000808 */
.L_x_15:
[----:B------:R-:W-:Y:S05]  /*0890*/  @P3 BREAK.RELIABLE B0 ;  /* 0x0000000000003942 */ /* 0x000fea0003800100 */
[----:B------:R-:W-:Y:S05]  /*08a0*/  @P3 BRA `(.L_x_17) ;  /* 0x0000000000243947 */ /* 0x000fea0003800000 */
[----:B------:R-:W4:Y:S01]  /*08b0*/  LDS R4, [UR8+0x8] ;  /* 0x00000808ff047984 */ /* 0x000f220008000800 */
[----:B--23--:R-:W-:-:S05]  /*08c0*/  IMAD.MOV.U32 R3, RZ, RZ, 0x6000 ;  /* 0x00006000ff037424 */ /* 0x00cfca00078e00ff */
[----:B----4-:R-:W-:-:S04]  /*08d0*/  LOP3.LUT R3, R4, 0x6000, R3, 0xd8, !PT ;  /* 0x0000600004037812 */ /* 0x010fc800078ed803 */
[----:B------:R-:W-:-:S05]  /*08e0*/  LOP3.LUT R3, R3, 0x400000, RZ, 0xb8, !PT ;  /* 0x0040000003037812 */ /* 0x000fca00078eb8ff */
[----:B------:R2:W-:Y:S02]  /*08f0*/  STS [UR8+0x8], R3 ;  /* 0x00000803ff007988 */ /* 0x0005e40008000808 */
.L_x_16:
[----:B------:R-:W-:Y:S05]  /*0900*/  BSYNC.RELIABLE B0 ;  /* 0x0000000000007941 */ /* 0x000fea0003800100 */
.L_x_13:
[----:B--2345:R-:W2:Y:S02]  /*0910*/  @!P3 LDS R3, [UR8+0x8] ;  /* 0x00000808ff03b984 */ /* 0x03cea40008000800 */
[----:B--2---:R-:W-:-:S05]  /*0920*/  @!P3 LOP3.LUT R3, R3, 0x8000, RZ, 0xb8, !PT ;  /* 0x000080000303b812 */ /* 0x004fca00078eb8ff */
[----:B------:R4:W-:Y:S02]  /*0930*/  @!P3 STS [UR8+0x8], R3 ;  /* 0x00000803ff00b988 */ /* 0x0009e40008000808 */
.L_x_17:
[----:B------:R-:W-:Y:S05]  /*0940*/  BSYNC.RECONVERGENT B1 ;  /* 0x0000000000017941 */ /* 0x000fea0003800200 */
.L_x_12:
[----:B------:R-:W-:Y:S05]  /*0950*/  WARPSYNC.ALL ;  /* 0x0000000000007948 */ /* 0x000fea0003800000 */
[----:B------:R-:W-:Y:S01]  /*0960*/  NOP ;  /* 0x0000000000007918 */ /* 0x000fe20000000000 */
[----:B------:R-:W-:Y:S05]  /*0970*/  @P0 BRA `(.L_x_18) ;  /* 0x0000000000300947 */ /* 0x000fea0003800000 */
[----:B--234-:R-:W2:Y:S01]  /*0980*/  S2R R3, SR_LANEID ;  /* 0x0000000000037919 */ /* 0x01cea20000000000 */
[----:B------:R-:W-:Y:S05]  /*0990*/  WARPSYNC.ALL ;  /* 0x0000000000007948 */ /* 0x000fea0003800000 */
[----:B------:R-:W-:Y:S01]  /*09a0*/  NOP ;  /* 0x0000000000007918 */ /* 0x000fe20000000000 */
[----:B--2---:R-:W-:-:S05]  /*09b0*/  IMAD.SHL.U32 R3, R3, 0x4, RZ ;  /* 0x0000000403037824 */ /* 0x004fca00078e00ff */
[----:B------:R-:W2:Y:S01]  /*09c0*/  LDS R7, [R3+UR8] ;  /* 0x0000000803077984 */ /* 0x000ea20008000800 */
[----:B------:R-:W-:-:S05]  /*09d0*/  IADD3 R4, P1, PT, R3, UR24, RZ ;  /* 0x0000001803047c10 */ /* 0x000fca000ff3e0ff */
[----:B------:R-:W-:-:S05]  /*09e0*/  IMAD.X R5, RZ, RZ, UR25, P1 ;  /* 0x00000019ff057e24 */ /* 0x000fca00088e06ff */
[----:B--2---:R5:W2:Y:S01]  /*09f0*/  ATOMG.E.EXCH.STRONG.GPU PT, RZ, [R4], R7 ;  /* 0x0000000704ff73a8 */ /* 0x004aa200041ee100 */
[----:B------:R-:W-:-:S04]  /*0a00*/  DEPBAR {5,4,3,2,1,0} ;  /* 0x0000003f0000791a */ /* 0x000fc80000000000 */
[----:B------:R-:W3:Y:S02]  /*0a10*/  CCTL.E.C.LDCU.IV.DEEP [UR24] ;  /* 0x0000000018007540 */ /* 0x000ee40009c08000 */
[----:B---3--:R5:W-:Y:S01]  /*0a20*/  UTMACCTL.IV [UR24] ;  /* 0x00000000180079b9 */ /* 0x008be20008000000 */
[----:B------:R-:W-:Y:S01]  /*0a30*/  NOP ;  /* 0x0000000000007918 */ /* 0x000fe20000000000 */
.L_x_18:
[----:B------:R-:W-:Y:S05]  /*0a40*/  @P0 BRA `(.L_x_19) ;  /* 0x00000000000c0947 */ /* 0x000fea0003800000 */
[----:B------:R0:W-:Y:S01]  /*0a50*/  UTMACMDFLUSH ;  /* 0x00000000000079b7 */ /* 0x0001e20000000000 */
[----:B------:R-:W-:Y:S05]  /*0a60*/  @P0 BRA `(.L_x_19) ;  /* 0x0000000000040947 */ /* 0x000fea0003800000 */
[----:B------:R-:W-:-:S04]  /*0a70*/  DEPBAR.LE SB0, 0x0 ;  /* 0x000080000000791a */ /* 0x000fc80000000000 */
.L_x_19:
[----:B------:R-:W-:Y:S05]  /*0a80*/  WARPSYNC.ALL ;  /* 0x0000000000007948 */ /* 0x000fea0003800000 */
[----:B------:R-:W-:Y:S01]  /*0a90*/  NOP ;  /* 0x0000000000007918 */ /* 0x000fe20000000000 */
[----:B--2---:R-:W-:Y:S06]  /*0aa0*/  BAR.SYNC.DEFER_BLOCKING 0x0 ;  /* 0x0000000000007b1d */ /* 0x004fec0000010000 */
[----:B------:R-:W-:Y:S02]  /*0ab0*/  BSSY.RECONVERGENT B1, `(.L_x_20) ;  /* 0x000000b000017945 */ /* 0x000fe40003800200 */
[----:B------:R-:W-:Y:S06]  /*0ac0*/  BAR.SYNC.DEFER_BLOCKING 0x0 ;  /* 0x0000000000007b1d */ /* 0x000fec0000010000 */
[----:B------:R2:W-:Y:S01]  /*0ad0*/  @!P0 STS [R11], RZ ;  /* 0x000000ff0b008388 */ /* 0x0005e20000000800 */
[----:B------:R-:W-:Y:S01]  /*0ae0*/  NOP ;  /* 0x0000000000007918 */ /* 0x000fe20000000000 */
[----:B------:R-:W-:Y:S05]  /*0af0*/  @P3 BRA `(.L_x_21) ;  /* 0x0000000000183947 */ /* 0x000fea0003800000 */
[----:B---34-:R-:W3:Y:S01]  /*0b00*/  LDS R3, [UR8+0x8] ;  /* 0x00000808ff037984 */ /* 0x018ee20008000800 */
[----:B-----5:R-:W4:Y:S01]  /*0b10*/  LDC.64 R6, c[0x0][0x388] ;  /* 0x0000e200ff067b82 */ /* 0x020f220000000a00 */
[----:B------:R-:W-:Y:S02]  /*0b20*/  IMAD.MOV.U32 R4, RZ, RZ, 0x70 ;  /* 0x00000070ff047424 */ /* 0x000fe400078e00ff */
[----:B----4-:R4:W-:Y:S03]  /*0b30*/  STS.64 [UR8], R6 ;  /* 0x00000006ff007988 */ /* 0x0109e60008000a08 */
[----:B---3--:R-:W-:-:S05]  /*0b40*/  LOP3.LUT R3, R3, 0x10, R4, 0xd8, !PT ;  /* 0x0000001003037812 */ /* 0x008fca00078ed804 */
[----:B------:R4:W-:Y:S02]  /*0b50*/  STS [UR8+0x8], R3 ;  /* 0x00000803ff007988 */ /* 0x0009e40008000808 */
.L_x_21:
[----:B-----5:R-:W-:Y:S05]  /*0b60*/  BSYNC.RECONVERGENT B1 ;  /* 0x0000000000017941 */ /* 0x020fea0003800200 */
.L_x_20:
[----:B------:R-:W-:Y:S04]  /*0b70*/  BSSY.RECONVERGENT B2, `(.L_x_22) ;  /* 0x000000f000027945 */ /* 0x000fe80003800200 */
[----:B------:R-:W-:Y:S04]  /*0b80*/  BSSY.RELIABLE B1, `(.L_x_23) ;  /* 0x000000c000017945 */ /* 0x000fe80003800100 */
[----:B------:R-:W-:Y:S05]  /*0b90*/  @P3 BRA `(.L_x_24) ;  /* 0x0000000000283947 */ /* 0x000fea0003800000 */
[----:B---34-:R-:W3:Y:S01]  /*0ba0*/  LDS R3, [UR8+0x34] ;  /* 0x00003408ff037984 */ /* 0x018ee20008000800 */
[----:B------:R-:W-:Y:S01]  /*0bb0*/  IMAD.MOV.U32 R4, RZ, RZ, 0x3f000000 ;  /* 0x3f000000ff047424 */ /* 0x000fe200078e00ff */
[----:B------:R-:W-:Y:S05]  /*0bc0*/  @P3 BREAK.RELIABLE B1 ;  /* 0x0000000000013942 */ /* 0x000fea0003800100 */
[----:B---3--:R-:W-:-:S05]  /*0bd0*/  LOP3.LUT R3, R3, 0xff000000, R4, 0xb8, !PT ;  /* 0xff00000003037812 */ /* 0x008fca00078eb804 */
[----:B------:R3:W-:Y:S01]  /*0be0*/  STS [UR8+0x34], R3 ;  /* 0x00003403ff007988 */ /* 0x0007e20008000808 */
[----:B------:R-:W-:Y:S05]  /*0bf0*/  @P3 BRA `(.L_x_25) ;  /* 0x0000000000183947 */ /* 0x000fea0003800000 */
[----:B------:R-:W4:Y:S01]  /*0c00*/  LDS R4, [UR8+0x38] ;  /* 0x00003808ff047984 */ /* 0x000f220008000800 */
[----:B---3--:R-:W-:-:S05]  /*0c10*/  IMAD.MOV.U32 R3, RZ, RZ, 0x3f ;  /* 0x0000003fff037424 */ /* 0x008fca00078e00ff */
[----:B----4-:R-:W-:-:S05]  /*0c20*/  LOP3.LUT R3, R4, 0xff, R3, 0xb8, !PT ;  /* 0x000000ff04037812 */ /* 0x010fca00078eb803 */
[----:B------:R5:W-:Y:S02]  /*0c30*/  STS [UR8+0x38], R3 ;  /* 0x00003803ff007988 */ /* 0x000be40008000808 */
.L_x_24:
[----:B------:R-:W-:Y:S05]  /*0c40*/  BSYNC.RELIABLE B1 ;  /* 0x0000000000017941 */ /* 0x000fea0003800100 */
.L_x_23:
[----:B------:R2:W-:Y:S02]  /*0c50*/  @!P3 STS [UR8+0x20], R12 ;  /* 0x0000200cff00b988 */ /* 0x0005e40008000808 */
.L_x_25:
[----:B------:R-:W-:Y:S05]  /*0c60*/  BSYNC.RECONVERGENT B2 ;  /* 0x0000000000027941 */ /* 0x000fea0003800200 */
.L_x_22:
[----:B------:R-:W-:Y:S05]  /*0c70*/  WARPSYNC.ALL ;  /* 0x0000000000007948 */ /* 0x000fea0003800000 */
[----:B------:R-:W-:Y:S01]  /*0c80*/  NOP ;  /* 0x0000000000007918 */ /* 0x000fe20000000000 */
[----:B---345:R-:W3:Y:S01]  /*0c90*/  LDC R3, c[0x0][0x39c] ;  /* 0x0000e700ff037b82 */ /* 0x038ee20000000800 */
[----:B------:R-:W-:Y:S01]  /*0ca0*/  BSSY.RECONVERGENT B2, `(.L_x_26) ;  /* 0x0000010000027945 */ /* 0x000fe20003800200 */
[----:B---3--:R-:W-:-:S05]  /*0cb0*/  VIADD R3, R3, 0xffffffff ;  /* 0xffffffff03037836 */ /* 0x008fca0000000000 */
[----:B------:R3:W-:Y:S01]  /*0cc0*/  @!P3 STS [UR8+0x24], R3 ;  /* 0x00002403ff00b988 */ /* 0x0007e20008000808 */
[----:B------:R-:W-:Y:S05]  /*0cd0*/  @P3 BRA `(.L_x_27) ;  /* 0x0000000000303947 */ /* 0x000fea0003800000 */
[----:B------:R-:W4:Y:S01]  /*0ce0*/  LDS R5, [UR8+0x34] ;  /* 0x00003408ff057984 */ /* 0x000f220008000800 */
[----:B------:R-:W5:Y:S03]  /*0cf0*/  LDC.64 R6, c[0x0][0x3b0] ;  /* 0x0000ec00ff067b82 */ /* 0x000f660000000a00 */
[----:B------:R-:W2:Y:S01]  /*0d00*/  LDS R4, [UR8+0x1c] ;  /* 0x00001c08ff047984 */ /* 0x000ea20008000800 */
[C---:B-----5:R-:W-:Y:S01]  /*0d10*/  SHF.L.U64.HI R7, R6.reuse, 0x1, R7 ;  /* 0x0000000106077819 */ /* 0x060fe20000010207 */
[----:B------:R-:W-:-:S03]  /*0d20*/  IMAD.SHL.U32 R6, R6, 0x2, RZ ;  /* 0x0000000206067824 */ /* 0x000fc600078e00ff */
[--C-:B------:R-:W-:Y:S02]  /*0d30*/  SHF.R.U32.HI R9, RZ, 0x4, R7.reuse ;  /* 0x00000004ff097819 */ /* 0x100fe40000011607 */
[----:B------:R-:W-:-:S05]  /*0d40*/  SHF.R.U64 R6, R6, 0x4, R7 ;  /* 0x0000000406067819 */ /* 0x000fca0000001207 */
[----:B------:R5:W-:Y:S01]  /*0d50*/  STS [UR8+0xc], R6 ;  /* 0x00000c06ff007988 */ /* 0x000be20008000808 */
[----:B----4-:R-:W-:Y:S02]  /*0d60*/  LOP3.LUT R5, R5, 0x7, RZ, 0xb8, !PT ;  /* 0x0000000705057812 */ /* 0x010fe400078eb8ff */
[----:B--2---:R-:W-:-:S03]  /*0d70*/  LOP3.LUT R4, R4, 0xf, R9, 0xb8, !PT ;  /* 0x0000000f04047812 */ /* 0x004fc600078eb809 */
[----:B------:R5:W-:Y:S04]  /*0d80*/  STS [UR8+0x34], R5 ;  /* 0x00003405ff007988 */ /* 0x000be80008000808 */
[----:B------:R5:W-:Y:S02]  /*0d90*/  STS [UR8+0x1c], R4 ;  /* 0x00001c04ff007988 */ /* 0x000be40008000808 */
.L_x_27:
[----:B------:R-:W-:Y:S05]  /*0da0*/  BSYNC.RECONVERGENT B2 ;  /* 0x0000000000027941 */ /* 0x000fea0003800200 */
.L_x_26:
[----:B------:R-:W-:Y:S04]  /*0db0*/  BSSY.RECONVERGENT B3, `(.L_x_28) ;  /* 0x000001a000037945 */ /* 0x000fe80003800200 */
[----:B------:R-:W-:Y:S04]  /*0dc0*/  BSSY.RELIABLE B2, `(.L_x_29) ;  /* 0x0000015000027945 */ /* 0x000fe80003800100 */
[----:B------:R-:W-:Y:S05]  /*0dd0*/  @P3 BRA `(.L_x_30) ;  /* 0x0000000000203947 */ /* 0x000fea0003800000 */
[----:B-----5:R-:W4:Y:S02]  /*0de0*/  LDS R4, [UR8+0x34] ;  /* 0x00003408ff047984 */ /* 0x020f240008000800 */
[----:B----4-:R-:W-:-:S05]  /*0df0*/  LOP3.LUT R4, R4, 0x38, RZ, 0xb8, !PT ;  /* 0x0000003804047812 */ /* 0x010fca00078eb8ff */
[----:B------:R4:W-:Y:S01]  /*0e00*/  STS [UR8+0x34], R4 ;  /* 0x00003404ff007988 */ /* 0x0009e20008000808 */
[----:B------:R-:W-:Y:S05]  /*0e10*/  @P3 BRA `(.L_x_31) ;  /* 0x0000000000203947 */ /* 0x000fea0003800000 */
[----:B----4-:R-:W4:Y:S01]  /*0e20*/  LDS R4, [UR8+0x8] ;  /* 0x00000808ff047984 */ /* 0x010f220008000800 */
[----:B------:R-:W-:-:S05]  /*0e30*/  IMAD.MOV.U32 R5, RZ, RZ, 0x780 ;  /* 0x00000780ff057424 */ /* 0x000fca00078e00ff */
[----:B----4-:R-:W-:-:S05]  /*0e40*/  LOP3.LUT R4, R4, 0x500, R5, 0xd8, !PT ;  /* 0x0000050004047812 */ /* 0x010fca00078ed805 */
[----:B------:R4:W-:Y:S02]  /*0e50*/  STS [UR8+0x8], R4 ;  /* 0x00000804ff007988 */ /* 0x0009e40008000808 */
.L_x_30:
[----:B------:R-:W-:Y:S05]  /*0e60*/  @P3 BRA `(.L_x_32) ;  /* 0x0000000000283947 */ /* 0x000fea0003800000 */
[----:B----45:R-:W4:Y:S02]  /*0e70*/  LDS R4, [UR8+0x8] ;  /* 0x00000808ff047984 */ /* 0x030f240008000800 */
[----:B----4-:R-:W-:-:S05]  /*0e80*/  LOP3.LUT R4, R4, 0x1800, RZ, 0xb8, !PT ;  /* 0x0000180004047812 */ /* 0x010fca00078eb8ff */
[----:B------:R5:W-:Y:S02]  /*0e90*/  STS [UR8+0x8], R4 ;  /* 0x00000804ff007988 */ /* 0x000be40008000808 */
.L_x_31:
[----:B------:R-:W-:Y:S05]  /*0ea0*/  @P3 BREAK.RELIABLE B2 ;  /* 0x0000000000023942 */ /* 0x000fea0003800100 */
[----:B------:R-:W-:Y:S05]  /*0eb0*/  @P3 BRA `(.L_x_33) ;  /* 0x0000000000243947 */ /* 0x000fea0003800000 */
[----:B----45:R-:W4:Y:S01]  /*0ec0*/  LDS R4, [UR8+0x8] ;  /* 0x00000808ff047984 */ /* 0x030f220008000800 */
[----:B------:R-:W-:-:S05]  /*0ed0*/  IMAD.MOV.U32 R5, RZ, RZ, 0x6000 ;  /* 0x00006000ff057424 */ /* 0x000fca00078e00ff */
[----:B----4-:R-:W-:-:S04]  /*0ee0*/  LOP3.LUT R4, R4, 0x6000, R5, 0xd8, !PT ;  /* 0x0000600004047812 */ /* 0x010fc800078ed805 */
[----:B------:R-:W-:-:S05]  /*0ef0*/  LOP3.LUT R4, R4, 0x400000, RZ, 0xb8, !PT ;  /* 0x0040000004047812 */ /* 0x000fca00078eb8ff */
[----:B------:R4:W-:Y:S02]  /*0f00*/  STS [UR8+0x8], R4 ;  /* 0x00000804ff007988 */ /* 0x0009e40008000808 */
.L_x_32:
[----:B------:R-:W-:Y:S05]  /*0f10*/  BSYNC.RELIABLE B2 ;  /* 0x0000000000027941 */ /* 0x000fea0003800100 */
.L_x_29:
[----:B----45:R-:W4:Y:S02]  /*0f20*/  @!P3 LDS R4, [UR8+0x8] ;  /* 0x00000808ff04b984 */ /* 0x030f240008000800 */
[----:B----4-:R-:W-:-:S05]  /*0f30*/  @!P3 LOP3.LUT R4, R4, 0x8000, RZ, 0xb8, !PT ;  /* 0x000080000404b812 */ /* 0x010fca00078eb8ff */
[----:B------:R4:W-:Y:S02]  /*0f40*/  @!P3 STS [UR8+0x8], R4 ;  /* 0x00000804ff00b988 */ /* 0x0009e40008000808 */
.L_x_33:
[----:B------:R-:W-:Y:S05]  /*0f50*/  BSYNC.RECONVERGENT B3 ;  /* 0x0000000000037941 */ /* 0x000fea0003800200 */
.L_x_28:
[----:B------:R-:W-:Y:S05]  /*0f60*/  WARPSYNC.ALL ;  /* 0x0000000000007948 */ /* 0x000fea0003800000 */
[----:B------:R-:W-:Y:S01]  /*0f70*/  NOP ;  /* 0x0000000000007918 */ /* 0x000fe20000000000 */
[----:B------:R-:W-:-:S04]  /*0f80*/  UIADD3 UR5, UPT, UPT, UR4, 0x80, URZ ;  /* 0x0000008004057890 */ /* 0x000fc8000fffe0ff */
[----:B------:R-:W-:-:S04]  /*0f90*/  UIADD3 UR26, UP0, UPT, UR5, UR20, URZ ;  /* 0x00000014051a7290 */ /* 0x000fc8000ff1e0ff */
[----:B------:R-:W-:Y:S01]  /*0fa0*/  ULEA.HI.X.SX32 UR27, UR5, UR21, 0x1, UP0 ;  /* 0x00000015051b7291 */ /* 0x000fe200080f0eff */
[----:B------:R-:W-:Y:S11]  /*0fb0*/  @P0 BRA `(.L_x_34) ;  /* 0x0000000000300947 */ /* 0x000ff60003800000 */
[----:B----45:R-:W4:Y:S01]  /*0fc0*/  S2R R4, SR_LANEID ;  /* 0x0000000000047919 */ /* 0x030f220000000000 */
[----:B------:R-:W-:Y:S05]  /*0fd0*/  WARPSYNC.ALL ;  /* 0x0000000000007948 */ /* 0x000fea0003800000 */
[----:B------:R-:W-:Y:S01]  /*0fe0*/  NOP ;  /* 0x0000000000007918 */ /* 0x000fe20000000000 */
[----:B----4-:R-:W-:-:S05]  /*0ff0*/  IMAD.SHL.U32 R6, R4, 0x4, RZ ;  /* 0x0000000404067824 */ /* 0x010fca00078e00ff */
[----:B------:R-:W4:Y:S01]  /*1000*/  LDS R7, [R6+UR8] ;  /* 0x0000000806077984 */ /* 0x000f220008000800 */
[----:B------:R-:W-:-:S05]  /*1010*/  IADD3 R4, P1, PT, R6, UR26, RZ ;  /* 0x0000001a06047c10 */ /* 0x000fca000ff3e0ff */
[----:B------:R-:W-:-:S05]  /*1020*/  IMAD.X R5, RZ, RZ, UR27, P1 ;  /* 0x0000001bff057e24 */ /* 0x000fca00088e06ff */
[----:B----4-:R4:W5:Y:S01]  /*1030*/  ATOMG.E.EXCH.STRONG.GPU PT, RZ, [R4], R7 ;  /* 0x0000000704ff73a8 */ /* 0x01096200041ee100 */
[----:B------:R-:W-:-:S04]  /*1040*/  DEPBAR {5,4,3,2,1,0} ;  /* 0x0000003f0000791a */ /* 0x000fc80000000000 */
[----:B------:R-:W2:Y:S02]  /*1050*/  CCTL.E.C.LDCU.IV.DEEP [UR26] ;  /* 0x000000001a007540 */ /* 0x000ea40009c08000 */
[----:B--2---:R4:W-:Y:S01]  /*1060*/  UTMACCTL.IV [UR26] ;  /* 0x000000001a0079b9 */ /* 0x0049e20008000000 */
[----:B------:R-:W-:Y:S01]  /*1070*/  NOP ;  /* 0x0000000000007918 */ /* 0x000fe20000000000 */
.L_x_34:
[----:B------:R-:W-:Y:S05]  /*1080*/  @P0 BRA `(.L_x_35) ;  /* 0x00000000000c0947 */ /* 0x000fea0003800000 */
[----:B------:R0:W-:Y:S01]  /*1090*/  UTMACMDFLUSH ;  /* 0x00000000000079b7 */ /* 0x0001e20000000000 */
[----:B------:R-:W-:Y:S05]  /*10a0*/  @P0 BRA `(.L_x_35) ;  /* 0x0000000000040947 */ /* 0x000fea0003800000 */
[----:B------:R-:W-:-:S04]  /*10b0*/  DEPBAR.LE SB0, 0x0 ;  /* 0x000080000000791a */ /* 0x000fc80000000000 */
.L_x_35:
[----:B------:R-:W-:Y:S05]  /*10c0*/  WARPSYNC.ALL ;  /* 0x0000000000007948 */ /* 0x000fea0003800000 */
[----:B------:R-:W-:Y:S01]  /*10d0*/  NOP ;  /* 0x0000000000007918 */ /* 0x000fe20000000000 */
[----:B-----5:R-:W-:Y:S06]  /*10e0*/  BAR.SYNC.DEFER_BLOCKING 0x0 ;  /* 0x0000000000007b1d */ /* 0x020fec0000010000 */
[----:B------:R-:W-:Y:S02]  /*10f0*/  BSSY.RECONVERGENT B3, `(.L_x_36) ;  /* 0x000000b000037945 */ /* 0x000fe40003800200 */
[----:B------:R-:W-:Y:S06]  /*1100*/  BAR.SYNC.DEFER_BLOCKING 0x0 ;  /* 0x0000000000007b1d */ /* 0x000fec0000010000 */
[----:B------:R5:W-:Y:S01]  /*1110*/  @!P0 STS [R11], RZ ;  /* 0x000000ff0b008388 */ /* 0x000be20000000800 */
[----:B------:R-:W-:Y:S01]  /*1120*/  NOP ;  /* 0x0000000000007918 */ /* 0x000fe20000000000 */
[----:B------:R-:W-:Y:S05]  /*1130*/  @P3 BRA `(.L_x_37) ;  /* 0x0000000000183947 */ /* 0x000fea0003800000 */
[----:B----4-:R-:W4:Y:S01]  /*1140*/  LDS R4, [UR8+0x8] ;  /* 0x00000808ff047984 */ /* 0x010f220008000800 */
[----:B------:R-:W2:Y:S01]  /*1150*/  LDC.64 R6, c[0x0][0x390] ;  /* 0x0000e400ff067b82 */ /* 0x000ea20000000a00 */
[----:B------:R-:W-:Y:S02]  /*1160*/  IMAD.MOV.U32 R5, RZ, RZ, 0x70 ;  /* 0x00000070ff057424 */ /* 0x000fe400078e00ff */
[----:B--2---:R2:W-:Y:S03]  /*1170*/  STS.64 [UR8], R6 ;  /* 0x00000006ff007988 */ /* 0x0045e60008000a08 */
[----:B----4-:R-:W-:-:S05]  /*1180*/  LOP3.LUT R4, R4, 0x10, R5, 0xd8, !PT ;  /* 0x0000001004047812 */ /* 0x010fca00078ed805 */
[----:B------:R2:W-:Y:S02]  /*1190*/  STS [UR8+0x8], R4 ;  /* 0x00000804ff007988 */ /* 0x0005e40008000808 */
.L_x_37:
[----:B----4-:R-:W-:Y:S05]  /*11a0*/  BSYNC.RECONVERGENT B3 ;  /* 0x0000000000037941 */ /* 0x010fea0003800200 */
.L_x_36:
[----:B------:R-:W-:Y:S04]  /*11b0*/  BSSY.RECONVERGENT B4, `(.L_x_38) ;  /* 0x0000011000047945 */ /* 0x000fe80003800200 */
[----:B------:R-:W-:Y:S04]  /*11c0*/  BSSY.RELIABLE B3, `(.L_x_39) ;  /* 0x000000e000037945 */ /* 0x000fe80003800100 */
[----:B------:R-:W-:Y:S05]  /*11d0*/  @P3 BRA `(.L_x_40) ;  /* 0x0000000000243947 */ /* 0x000fea0003800000 */
[----:B--2---:R-:W2:Y:S01]  /*11e0*/  LDS R4, [UR8+0x34] ;  /* 0x00003408ff047984 */ /* 0x004ea20008000800 */
[----:B------:R-:W-:-:S05]  /*11f0*/  IMAD.MOV.U32 R5, RZ, RZ, 0x3f000000 ;  /* 0x3f000000ff057424 */ /* 0x000fca00078e00ff */
[----:B--2---:R-:W-:-:S05]  /*1200*/  LOP3.LUT R4, R4, 0xff000000, R5, 0xb8, !PT ;  /* 0xff00000004047812 */ /* 0x004fca00078eb805 */
[----:B------:R2:W-:Y:S01]  /*1210*/  STS [UR8+0x34], R4 ;  /* 0x00003404ff007988 */ /* 0x0005e20008000808 */
[----:B------:R-:W-:Y:S05]  /*1220*/  @P3 BRA `(.L_x_41) ;  /* 0x00000000001c3947 */ /* 0x000fea0003800000 */
[----:B--2---:R-:W2:Y:S01]  /*1230*/  LDS R4, [UR8+0x38] ;  /* 0x00003808ff047984 */ /* 0x004ea20008000800 */
[----:B------:R-:W-:-:S05]  /*1240*/  IMAD.MOV.U32 R5, RZ, RZ, 0x7f ;  /* 0x0000007fff057424 */ /* 0x000fca00078e00ff */
[----:B--2---:R-:W-:-:S05]  /*1250*/  LOP3.LUT R4, R4, 0xff, R5, 0xb8, !PT ;  /* 0x000000ff04047812 */ /* 0x004fca00078eb805 */
[----:B------:R4:W-:Y:S02]  /*1260*/  STS [UR8+0x38], R4 ;  /* 0x00003804ff007988 */ /* 0x0009e40008000808 */
.L_x_40:
[----:B------:R-:W-:Y:S05]  /*1270*/  @P3 BREAK.RELIABLE B3 ;  /* 0x0000000000033942 */ /* 0x000fea0003800100 */
[----:B------:R-:W-:Y:S05]  /*1280*/  @P3 BRA `(.L_x_42) ;  /* 0x00000000000c3947 */ /* 0x000fea0003800000 */
[----:B------:R2:W-:Y:S02]  /*1290*/  STS [UR8+0x20], R3 ;  /* 0x00002003ff007988 */ /* 0x0005e40008000808 */
.L_x_41:
[----:B------:R-:W-:Y:S05]  /*12a0*/  BSYNC.RELIABLE B3 ;  /* 0x0000000000037941 */ /* 0x000fea0003800100 */
.L_x_39:
[----:B------:R2:W-:Y:S02]  /*12b0*/  @!P3 STS [UR8+0x24], R2 ;  /* 0x00002402ff00b988 */ /* 0x0005e40008000808 */
.L_x_42:
[----:B------:R-:W-:Y:S05]  /*12c0*/  BSYNC.RECONVERGENT B4 ;  /* 0x0000000000047941 */ /* 0x000fea0003800200 */
.L_x_38:
[----:B------:R-:W-:Y:S05]  /*12d0*/  WARPSYNC.ALL ;  /* 0x0000000000007948 */ /* 0x000fea0003800000 */
[----:B------:R-:W-:Y:S01]  /*12e0*/  NOP ;  /* 0x0000000000007918 */ /* 0x000fe20000000000 */
[----:B------:R-:W-:Y:S04]  /*12f0*/  BSSY.RECONVERGENT B4, `(.L_x_43) ;  /* 0x000000e000047945 */ /* 0x000fe80003800200 */
[----:B------:R-:W-:Y:S05]  /*1300*/  @P3 BRA `(.L_x_44) ;  /* 0x0000000000303947 */ /* 0x000fea0003800000 */
[----:B--23--:R-:W2:Y:S01]  /*1310*/  LDS R3, [UR8+0x34] ;  /* 0x00003408ff037984 */ /* 0x00cea20008000800 */
[----:B----4-:R-:W3:Y:S03]  /*1320*/  LDC.64 R4, c[0x0][0x3b8] ;  /* 0x0000ee00ff047b82 */ /* 0x010ee60000000a00 */
[----:B------:R-:W4:Y:S01]  /*1330*/  LDS R2, [UR8+0x1c] ;  /* 0x00001c08ff027984 */ /* 0x000f220008000800 */
[C---:B---3--:R-:W-:Y:S01]  /*1340*/  SHF.L.U64.HI R5, R4.reuse, 0x1, R5 ;  /* 0x0000000104057819 */ /* 0x048fe20000010205 */
[----:B------:R-:W-:-:S03]  /*1350*/  IMAD.SHL.U32 R4, R4, 0x2, RZ ;  /* 0x0000000204047824 */ /* 0x000fc600078e00ff */
[--C-:B------:R-:W-:Y:S02]  /*1360*/  SHF.R.U32.HI R7, RZ, 0x4, R5.reuse ;  /* 0x00000004ff077819 */ /* 0x100fe40000011605 */
[----:B------:R-:W-:-:S05]  /*1370*/  SHF.R.U64 R4, R4, 0x4, R5 ;  /* 0x0000000404047819 */ /* 0x000fca0000001205 */
[----:B------:R3:W-:Y:S01]  /*1380*/  STS [UR8+0xc], R4 ;  /* 0x00000c04ff007988 */ /* 0x0007e20008000808 */
[----:B--2---:R-:W-:Y:S02]  /*1390*/  LOP3.LUT R3, R3, 0x7, RZ, 0xb8, !PT ;  /* 0x0000000703037812 */ /* 0x004fe400078eb8ff */
[----:B----4-:R-:W-:-:S03]  /*13a0*/  LOP3.LUT R2, R2, 0xf, R7, 0xb8, !PT ;  /* 0x0000000f02027812 */ /* 0x010fc600078eb807 */
[----:B------:R3:W-:Y:S04]  /*13b0*/  STS [UR8+0x34], R3 ;  /* 0x00003403ff007988 */ /* 0x0007e80008000808 */
[----:B------:R3:W-:Y:S02]  /*13c0*/  STS [UR8+0x1c], R2 ;  /* 0x00001c02ff007988 */ /* 0x0007e40008000808 */
.L_x_44:
[----:B------:R-:W-:Y:S05]  /*13d0*/  BSYNC.RECONVERGENT B4 ;  /* 0x0000000000047941 */ /* 0x000fea0003800200 */
.L_x_43:
[----:B------:R-:W-:Y:S04]  /*13e0*/  BSSY.RECONVERGENT B5, `(.L_x_45) ;  /* 0x000001a000057945 */ /* 0x000fe80003800200 */
[----:B------:R-:W-:Y:S04]  /*13f0*/  BSSY.RELIABLE B4, `(.L_x_46) ;  /* 0x0000015000047945 */ /* 0x000fe80003800100 */
[----:B------:R-:W-:Y:S05]  /*1400*/  @P3 BRA `(.L_x_47) ;  /* 0x0000000000203947 */ /* 0x000fea0003800000 */
[----:B--23--:R-:W2:Y:S02]  /*1410*/  LDS R2, [UR8+0x34] ;  /* 0x00003408ff027984 */ /* 0x00cea40008000800 */
[----:B--2---:R-:W-:-:S05]  /*1420*/  LOP3.LUT R2, R2, 0x38, RZ, 0xb8, !PT ;  /* 0x0000003802027812 */ /* 0x004fca00078eb8ff */
[----:B------:R2:W-:Y:S01]  /*1430*/  STS [UR8+0x34], R2 ;  /* 0x00003402ff007988 */ /* 0x0005e20008000808 */
[----:B------:R-:W-:Y:S05]  /*1440*/  @P3 BRA `(.L_x_48) ;  /* 0x0000000000203947 */ /* 0x000fea0003800000 */
[----:B--2---:R-:W2:Y:S01]  /*1450*/  LDS R2, [UR8+0x8] ;  /* 0x00000808ff027984 */ /* 0x004ea20008000800 */
[----:B------:R-:W-:-:S05]  /*1460*/  IMAD.MOV.U32 R3, RZ, RZ, 0x780 ;  /* 0x00000780ff037424 */ /* 0x000fca00078e00ff */
[----:B--2---:R-:W-:-:S05]  /*1470*/  LOP3.LUT R2, R2, 0x500, R3, 0xd8, !PT ;  /* 0x0000050002027812 */ /* 0x004fca00078ed803 */
[----:B------:R2:W-:Y:S02]  /*1480*/  STS [UR8+0x8], R2 ;  /* 0x00000802ff007988 */ /* 0x0005e40008000808 */
.L_x_47:
[----:B------:R-:W-:Y:S05]  /*1490*/  @P3 BRA `(.L_x_49) ;  /* 0x0000000000283947 */ /* 0x000fea0003800000 */
[----:B--23--:R-:W2:Y:S02]  /*14a0*/  LDS R2, [UR8+0x8] ;  /* 0x00000808ff027984 */ /* 0x00cea40008000800 */
[----:B--2---:R-:W-:-:S05]  /*14b0*/  LOP3.LUT R2, R2, 0x1800, RZ, 0xb8, !PT ;  /* 0x0000180002027812 */ /* 0x004fca00078eb8ff */
[----:B------:R3:W-:Y:S02]  /*14c0*/  STS [UR8+0x8], R2 ;  /* 0x00000802ff007988 */ /* 0x0007e40008000808 */
.L_x_48:
[----:B------:R-:W-:Y:S05]  /*14d0*/  @P3 BREAK.RELIABLE B4 ;  /* 0x0000000000043942 */ /* 0x000fea0003800100 */
[----:B------:R-:W-:Y:S05]  /*14e0*/  @P3 BRA `(.L_x_50) ;  /* 0x0000000000243947 */ /* 0x000fea0003800000 */
[----:B--23--:R-:W2:Y:S01]  /*14f0*/  LDS R2, [UR8+0x8] ;  /* 0x00000808ff027984 */ /* 0x00cea20008000800 */
[----:B------:R-:W-:-:S05]  /*1500*/  IMAD.MOV.U32 R3, RZ, RZ, 0x6000 ;  /* 0x00006000ff037424 */ /* 0x000fca00078e00ff */
[----:B--2---:R-:W-:-:S04]  /*1510*/  LOP3.LUT R2, R2, 0x6000, R3, 0xd8, !PT ;  /* 0x0000600002027812 */ /* 0x004fc800078ed803 */
[----:B------:R-:W-:-:S05]  /*1520*/  LOP3.LUT R2, R2, 0x400000, RZ, 0xb8, !PT ;  /* 0x0040000002027812 */ /* 0x000fca00078eb8ff */
[----:B------:R2:W-:Y:S02]  /*1530*/  STS [UR8+0x8], R2 ;  /* 0x00000802ff007988 */ /* 0x0005e40008000808 */
.L_x_49:
[----:B------:R-:W-:Y:S05]  /*1540*/  BSYNC.RELIABLE B4 ;  /* 0x0000000000047941 */ /* 0x000fea0003800100 */
.L_x_46:
[----:B--23--:R-:W2:Y:S02]  /*1550*/  @!P3 LDS R2, [UR8+0x8] ;  /* 0x00000808ff02b984 */ /* 0x00cea40008000800 */
[----:B--2---:R-:W-:-:S05]  /*1560*/  @!P3 LOP3.LUT R2, R2, 0x8000, RZ, 0xb8, !PT ;  /* 0x000080000202b812 */ /* 0x004fca00078eb8ff */
[----:B------:R2:W-:Y:S02]  /*1570*/  @!P3 STS [UR8+0x8], R2 ;  /* 0x00000802ff00b988 */ /* 0x0005e40008000808 */
.L_x_50:
[----:B------:R-:W-:Y:S05]  /*1580*/  BSYNC.RECONVERGENT B5 ;  /* 0x0000000000057941 */ /* 0x000fea0003800200 */
.L_x_45:
[----:B------:R-:W-:Y:S05]  /*1590*/  WARPSYNC.ALL ;  /* 0x0000000000007948 */ /* 0x000fea0003800000 */
[----:B------:R-:W-:Y:S01]  /*15a0*/  NOP ;  /* 0x0000000000007918 */ /* 0x000fe20000000000 */
[----:B------:R-:W-:-:S04]  /*15b0*/  UIADD3 UR4, UPT, UPT, UR4, 0x100, URZ ;  /* 0x0000010004047890 */ /* 0x000fc8000fffe0ff */
[----:B------:R-:W-:-:S04]  /*15c0*/  UIADD3 UR20, UP0, UPT, UR4, UR20, URZ ;  /* 0x0000001404147290 */ /* 0x000fc8000ff1e0ff */
[----:B------:R-:W-:Y:S01]  /*15d0*/  ULEA.HI.X.SX32 UR21, UR4, UR21, 0x1, UP0 ;  /* 0x0000001504157291 */ /* 0x000fe200080f0eff */
[----:B------:R-:W-:Y:S11]  /*15e0*/  @P0 BRA `(.L_x_51) ;  /* 0x0000000000300947 */ /* 0x000ff60003800000 */
[----:B--23--:R-:W2:Y:S01]  /*15f0*/  S2R R2, SR_LANEID ;  /* 0x0000000000027919 */ /* 0x00cea20000000000 */
[----:B------:R-:W-:Y:S05]  /*1600*/  WARPSYNC.ALL ;  /* 0x0000000000007948 */ /* 0x000fea0003800000 */
[----:B------:R-:W-:Y:S01]  /*1610*/  NOP ;  /* 0x0000000000007918 */ /* 0x000fe20000000000 */
[----:B--2-4-:R-:W-:-:S05]  /*1620*/  IMAD.SHL.U32 R4, R2, 0x4, RZ ;  /* 0x0000000402047824 */ /* 0x014fca00078e00ff */
[----:B------:R-:W2:Y:S01]  /*1630*/  LDS R5, [R4+UR8] ;  /* 0x0000000804057984 */ /* 0x000ea20008000800 */
[----:B------:R-:W-:-:S05]  /*1640*/  IADD3 R2, P1, PT, R4, UR20, RZ ;  /* 0x0000001404027c10 */ /* 0x000fca000ff3e0ff */
[----:B------:R-:W-:-:S05]  /*1650*/  IMAD.X R3, RZ, RZ, UR21, P1 ;  /* 0x00000015ff037e24 */ /* 0x000fca00088e06ff */
[----:B--2---:R2:W3:Y:S01]  /*1660*/  ATOMG.E.EXCH.STRONG.GPU PT, RZ, [R2], R5 ;  /* 0x0000000502ff73a8 */ /* 0x0044e200041ee100 */
[----:B------:R-:W-:-:S04]  /*1670*/  DEPBAR {5,4,3,2,1,0} ;  /* 0x0000003f0000791a */ /* 0x000fc80000000000 */
[----:B------:R-:W4:Y:S02]  /*1680*/  CCTL.E.C.LDCU.IV.DEEP [UR20] ;  /* 0x0000000014007540 */ /* 0x000f240009c08000 */
[----:B----4-:R2:W-:Y:S01]  /*1690*/  UTMACCTL.IV [UR20] ;  /* 0x00000000140079b9 */ /* 0x0105e20008000000 */
[----:B------:R-:W-:Y:S01]  /*16a0*/  NOP ;  /* 0x0000000000007918 */ /* 0x000fe20000000000 */
.L_x_51:
[----:B------:R-:W-:Y:S05]  /*16b0*/  @P0 BRA `(.L_x_52) ;  /* 0x00000000000c0947 */ /* 0x000fea0003800000 */
[----:B------:R0:W-:Y:S01]  /*16c0*/  UTMACMDFLUSH ;  /* 0x00000000000079b7 */ /* 0x0001e20000000000 */
[----:B------:R-:W-:Y:S05]  /*16d0*/  @P0 BRA `(.L_x_52) ;  /* 0x0000000000040947 */ /* 0x000fea0003800000 */
[----:B------:R-:W-:-:S04]  /*16e0*/  DEPBAR.LE SB0, 0x0 ;  /* 0x000080000000791a */ /* 0x000fc80000000000 */
.L_x_52:
[----:B------:R-:W-:Y:S05]  /*16f0*/  WARPSYNC.ALL ;  /* 0x0000000000007948 */ /* 0x000fea0003800000 */
[----:B------:R-:W-:Y:S01]  /*1700*/  NOP ;  /* 0x0000000000007918 */ /* 0x000fe20000000000 */
[----:B---3--:R-:W-:Y:S01]  /*1710*/  BAR.SYNC.DEFER_BLOCKING 0x0 ;  /* 0x0000000000007b1d */ /* 0x008fe20000010000 */
[----:B--2---:R-:W-:Y:S01]  /*1720*/  SHF.R.U32.HI R2, RZ, 0x5, R0 ;  /* 0x00000005ff027819 */ /* 0x004fe20000011600 */
[----:B------:R-:W-:-:S03]  /*1730*/  UIADD3 UR12, UPT, UPT, UR8, 0x18020, URZ ;  /* 0x00018020080c7890 */ /* 0x000fc6000fffe0ff */
[----:B------:R-:W-:Y:S01]  /*1740*/  R2UR UR22, R2 ;  /* 0x00000000021672ca */ /* 0x000fe200000e0000 */
[----:B------:R-:W-:Y:S01]  /*1750*/  VOTEU.ALL UP0, P3 ;  /* 0x0000000000ff7886 */ /* 0x000fe20001800000 */
[----:B------:R-:W-:Y:S01]  /*1760*/  UMOV UR4, 0x1 ;  /* 0x0000000100047882 */ /* 0x000fe20000000000 */
[----:B------:R-:W-:Y:S01]  /*1770*/  VOTEU.ALL UP1, P3 ;  /* 0x0000000000ff7886 */ /* 0x000fe20001820000 */
[----:B------:R-:W-:Y:S02]  /*1780*/  BSSY.RECONVERGENT B5, `(.L_x_53) ;  /* 0x0000018000057945 */ /* 0x000fe40003800200 */
[----:B------:R-:W-:-:S04]  /*1790*/  @!UP0 UIADD3 UR10, UPT, UPT, -UR4, 0x100000, URZ ;  /* 0x00100000040a8890 */ /* 0x000fc8000fffe1ff */
[----:B------:R-:W-:Y:S02]  /*17a0*/  @!UP0 USHF.L.U32 UR11, UR10, 0xb, URZ ;  /* 0x0000000b0a0b8899 */ /* 0x000fe400080006ff */
[----:B------:R-:W-:Y:S02]  /*17b0*/  @!UP0 USHF.L.U32 UR10, UR10, 0x1, URZ ;  /* 0x000000010a0a8899 */ /* 0x000fe400080006ff */
[----:B------:R-:W-:-:S04]  /*17c0*/  @!UP0 UIADD3 UR4, UPT, UPT, -UR4, 0x100000, URZ ;  /* 0x0010000004048890 */ /* 0x000fc8000fffe1ff */
[----:B------:R-:W-:Y:S02]  /*17d0*/  @!UP0 USHF.L.U32 UR5, UR4, 0xb, URZ ;  /* 0x0000000b04058899 */ /* 0x000fe400080006ff */
[----:B------:R-:W-:Y:S01]  /*17e0*/  @!UP0 USHF.L.U32 UR4, UR4, 0x1, URZ ;  /* 0x0000000104048899 */ /* 0x000fe200080006ff */
[----:B------:R-:W-:Y:S01]  /*17f0*/  VOTEU.ALL UP0, P3 ;  /* 0x0000000000ff7886 */ /* 0x000fe20001800000 */
[----:B------:R-:W2:Y:S04]  /*1800*/  FENCE.VIEW.ASYNC.S ;  /* 0x00000000000073c6 */ /* 0x000ea80000000000 */
[----:B--2---:R2:W3:Y:S06]  /*1810*/  @!UP0 SYNCS.EXCH.64 URZ, [UR8+0x18000], UR10 ;  /* 0x0180000a08ff85b2 */ /* 0x0044ec0008000100 */
[----:B------:R2:W3:Y:S02]  /*1820*/  @!UP1 SYNCS.EXCH.64 URZ, [UR8+0x18020], UR4 ;  /* 0x0180200408ff95b2 */ /* 0x0004e40008000100 */
[----:B---3--:R-:W-:Y:S06]  /*1830*/  BAR.SYNC.DEFER_BLOCKING 0x0 ;  /* 0x0000000000007b1d */ /* 0x008fec0000010000 */
[----:B------:R-:W-:Y:S05]  /*1840*/  @P3 BRA `(.L_x_54) ;  /* 0x00000000002c3947 */ /* 0x000fea0003800000 */
[----:B--2---:R-:W-:Y:S02]  /*1850*/  UMOV UR4, 0x1 ;  /* 0x0000000100047882 */ /* 0x004fe40000000000 */
[----:B------:R-:W-:-:S04]  /*1860*/  UIADD3 UR10, UPT, UPT, -UR4, 0x100000, URZ ;  /* 0x00100000040a7890 */ /* 0x000fc8000fffe1ff */
[----:B------:R-:W-:Y:S02]  /*1870*/  USHF.L.U32 UR11, UR10, 0xb, URZ ;  /* 0x0000000b0a0b7899 */ /* 0x000fe400080006ff */
[----:B------:R-:W-:Y:S02]  /*1880*/  USHF.L.U32 UR10, UR10, 0x1, URZ ;  /* 0x000000010a0a7899 */ /* 0x000fe400080006ff */
[----:B------:R-:W-:-:S04]  /*1890*/  UIADD3 UR4, UPT, UPT, -UR4, 0x100000, URZ ;  /* 0x0010000004047890 */ /* 0x000fc8000fffe1ff */
[----:B------:R-:W-:Y:S02]  /*18a0*/  USHF.L.U32 UR5, UR4, 0xb, URZ ;  /* 0x0000000b04057899 */ /* 0x000fe400080006ff */
[----:B------:R-:W-:Y:S01]  /*18b0*/  USHF.L.U32 UR4, UR4, 0x1, URZ ;  /* 0x0000000104047899 */ /* 0x000fe200080006ff */
[----:B------:R-:W2:Y:S03]  /*18c0*/  FENCE.VIEW.ASYNC.S ;  /* 0x00000000000073c6 */ /* 0x000ea60000000000 */
[----:B--2---:R3:W2:Y:S08]  /*18d0*/  SYNCS.EXCH.64 URZ, [UR8+0x18008], UR10 ;  /* 0x0180080a08ff75b2 */ /* 0x0046b00008000100 */
[----:B------:R3:W4:Y:S02]  /*18e0*/  SYNCS.EXCH.64 URZ, [UR8+0x18028], UR4 ;  /* 0x0180280408ff75b2 */ /* 0x0007240008000100 */
[----:B---3--:R-:W-:Y:S01]  /*18f0*/  NOP ;  /* 0x0000000000007918 */ /* 0x008fe20000000000 */
.L_x_54:
[----:B--2---:R-:W-:Y:S05]  /*1900*/  BSYNC.RECONVERGENT B5 ;  /* 0x0000000000057941 */ /* 0x004fea0003800200 */
.L_x_53:
[----:B----4-:R-:W-:Y:S06]  /*1910*/  BAR.SYNC.DEFER_BLOCKING 0x0 ;  /* 0x0000000000007b1d */ /* 0x010fec0000010000 */
[----:B------:R-:W-:Y:S04]  /*1920*/  BSSY.RECONVERGENT B5, `(.L_x_55) ;  /* 0x000000d000057945 */ /* 0x000fe80003800200 */
[----:B------:R-:W-:Y:S05]  /*1930*/  @P3 BRA `(.L_x_56) ;  /* 0x00000000002c3947 */ /* 0x000fea0003800000 */
[----:B------:R-:W-:Y:S02]  /*1940*/  UMOV UR4, 0x1 ;  /* 0x0000000100047882 */ /* 0x000fe40000000000 */
[----:B------:R-:W-:-:S04]  /*1950*/  UIADD3 UR10, UPT, UPT, -UR4, 0x100000, URZ ;  /* 0x00100000040a7890 */ /* 0x000fc8000fffe1ff */
[----:B------:R-:W-:Y:S02]  /*1960*/  USHF.L.U32 UR11, UR10, 0xb, URZ ;  /* 0x0000000b0a0b7899 */ /* 0x000fe400080006ff */
[----:B------:R-:W-:Y:S02]  /*1970*/  USHF.L.U32 UR10, UR10, 0x1, URZ ;  /* 0x000000010a0a7899 */ /* 0x000fe400080006ff */
[----:B------:R-:W-:-:S04]  /*1980*/  UIADD3 UR4, UPT, UPT, -UR4, 0x100000, URZ ;  /* 0x0010000004047890 */ /* 0x000fc8000fffe1ff */
[----:B------:R-:W-:Y:S02]  /*1990*/  USHF.L.U32 UR5, UR4, 0xb, URZ ;  /* 0x0000000b04057899 */ /* 0x000fe400080006ff */
[----:B------:R-:W-:Y:S01]  /*19a0*/  USHF.L.U32 UR4, UR4, 0x1, URZ ;  /* 0x0000000104047899 */ /* 0x000fe200080006ff */
[----:B------:R-:W2:Y:S03]  /*19b0*/  FENCE.VIEW.ASYNC.S ;  /* 0x00000000000073c6 */ /* 0x000ea60000000000 */
[----:B--2---:R2:W3:Y:S08]  /*19c0*/  SYNCS.EXCH.64 URZ, [UR8+0x18010], UR10 ;  /* 0x0180100a08ff75b2 */ /* 0x0044f00008000100 */
[----:B------:R2:W4:Y:S01]  /*19d0*/  SYNCS.EXCH.64 URZ, [UR8+0x18030], UR4 ;  /* 0x0180300408ff75b2 */ /* 0x0005220008000100 */
[----:B------:R-:W-:Y:S01]  /*19e0*/  NOP ;  /* 0x0000000000007918 */ /* 0x000fe20000000000 */
.L_x_56:
[----:B--2---:R-:W-:Y:S05]  /*19f0*/  BSYNC.RECONVERGENT B5 ;  /* 0x0000000000057941 */ /* 0x004fea0003800200 */
.L_x_55:
[----:B---34-:R-:W-:Y:S01]  /*1a00*/  BAR.SYNC.DEFER_BLOCKING 0x0 ;  /* 0x0000000000007b1d */ /* 0x018fe20000010000 */
[----:B------:R-:W-:Y:S01]  /*1a10*/  USHF.L.U32 UR15, UR7, 0x7, URZ ;  /* 0x00000007070f7899 */ /* 0x000fe200080006ff */
[----:B------:R-:W-:Y:S01]  /*1a20*/  ISETP.GE.AND P0, PT, R10, 0x1, PT ;  /* 0x000000010a00780c */ /* 0x000fe20003f06270 */
[----:B------:R-:W-:-:S03]  /*1a30*/  USHF.L.U32 UR19, UR9, 0x6, URZ ;  /* 0x0000000609137899 */ /* 0x000fc600080006ff */
        /* <DEDUP_REMOVED lines=13> */
.L_x_58:
[----:B--2---:R-:W-:Y:S05]  /*1b10*/  BSYNC.RECONVERGENT B5 ;  /* 0x0000000000057941 */ /* 0x004fea0003800200 */
.L_x_57:
[----:B------:R-:W-:Y:S05]  /*1b20*/  @!P0 BRA `(.L_x_59) ;  /* 0x0000000800748947 */ /* 0x000fea0003800000 */
[----:B---34-:R-:W-:Y:S01]  /*1b30*/  BAR.SYNC.DEFER_BLOCKING 0x0 ;  /* 0x0000000000007b1d */ /* 0x018fe20000010000 */
[----:B------:R-:W-:Y:S01]  /*1b40*/  @!P3 IMAD.MOV.U32 R2, RZ, RZ, 0x6000 ;  /* 0x00006000ff02b424 */ /* 0x000fe200078e00ff */
[----:B------:R-:W-:Y:S02]  /*1b50*/  ELECT P1, URZ, PT ;  /* 0x0000000000ff782f */ /* 0x000fe40003820000 */
[----:B------:R-:W-:Y:S02]  /*1b60*/  ELECT P0, URZ, PT ;  /* 0x0000000000ff782f */ /* 0x000fe40003800000 */
[C---:B------:R-:W-:Y:S01]  /*1b70*/  ISETP.LT.U32.AND P1, PT, R68.reuse, 0x20, P1 ;  /* 0x000000204400780c */ /* 0x040fe20000f21070 */
[----:B------:R-:W-:Y:S01]  /*1b80*/  UMOV UR11, UR15 ;  /* 0x0000000f000b7c82 */ /* 0x000fe20008000000 */
[----:B------:R-:W-:Y:S01]  /*1b90*/  ISETP.LT.U32.AND P0, PT, R68, 0x20, P0 ;  /* 0x000000204400780c */ /* 0x000fe20000701070 */
[----:B------:R-:W-:-:S10]  /*1ba0*/  UIADD3 UR16, UPT, UPT, UR8, 0x10000, URZ ;  /* 0x0001000008107890 */ /* 0x000fd4000fffe0ff */
[----:B------:R-:W-:Y:S01]  /*1bb0*/  VOTEU.ANY UP0, P1 ;  /* 0x0000000000ff7886 */ /* 0x000fe20000800100 */
[----:B------:R-:W-:Y:S01]  /*1bc0*/  VOTEU.ANY UP2, P1 ;  /* 0x0000000000ff7886 */ /* 0x000fe20000840100 */
[----:B------:R-:W-:Y:S01]  /*1bd0*/  VOTEU.ANY UP1, P0 ;  /* 0x0000000000ff7886 */ /* 0x000fe20000020100 */
[----:B------:R-:W-:Y:S01]  /*1be0*/  VOTEU.ANY UP3, P0 ;  /* 0x0000000000ff7886 */ /* 0x000fe20000060100 */
[----:B------:R2:W-:Y:S01]  /*1bf0*/  @!P3 SYNCS.ARRIVE.TRANS64 RZ, [UR8+0x18000], R2 ;  /* 0x01800002ffffb9a7 */ /* 0x0005e20008000008 */
[----:B------:R3:W-:Y:S06]  /*1c00*/  MEMBAR.ALL.CTA ;  /* 0x0000000000007992 */ /* 0x0007ec0000008000 */
[----:B---3--:R-:W3:Y:S01]  /*1c10*/  FENCE.VIEW.ASYNC.S ;  /* 0x00000000000073c6 */ /* 0x008ee20000000000 */
[----:B------:R-:W-:Y:S01]  /*1c20*/  @UP0 UIADD3 UR9, UPT, UPT, UR8, 0x18000, URZ ;  /* 0x0001800008090890 */ /* 0x000fe2000fffe0ff */
[----:B------:R-:W-:Y:S01]  /*1c30*/  @UP0 UMOV UR10, URZ ;  /* 0x000000ff000a0c82 */ /* 0x000fe20008000000 */
[----:B------:R-:W-:Y:S01]  /*1c40*/  @UP1 UIADD3 UR17, UPT, UPT, UR8, 0x18000, URZ ;  /* 0x0001800008111890 */ /* 0x000fe2000fffe0ff */
[----:B------:R-:W-:Y:S01]  /*1c50*/  @UP1 UMOV UR18, URZ ;  /* 0x000000ff00121c82 */ /* 0x000fe20008000000 */
[----:B------:R-:W-:Y:S01]  /*1c60*/  UISETP.NE.U32.AND UP0, UPT, UR22, URZ, UPT ;  /* 0x000000ff1600728c */ /* 0x000fe2000bf05070 */
[----:B---3--:R-:W-:Y:S06]  /*1c70*/  BAR.SYNC.DEFER_BLOCKING 0x0 ;  /* 0x0000000000007b1d */ /* 0x008fec0000010000 */
[----:B------:R2:W-:Y:S02]  /*1c80*/  @UP2 UTMALDG.2D [UR8], [UR24] ;  /* 0x00000008180025b4 */ /* 0x0005e40008008000 */
[----:B------:R-:W-:Y:S06]  /*1c90*/  BAR.SYNC.DEFER_BLOCKING 0x0 ;  /* 0x0000000000007b1d */ /* 0x000fec0000010000 */
[----:B------:R2:W-:Y:S02]  /*1ca0*/  @UP3 UTMALDG.2D [UR16], [UR26] ;  /* 0x000000101a0035b4 */ /* 0x0005e40008008000 */
[----:B------:R-:W-:Y:S06]  /*1cb0*/  BAR.SYNC.DEFER_BLOCKING 0x0 ;  /* 0x0000000000007b1d */ /* 0x000fec0000010000 */
[----:B------:R-:W3:Y:S02]  /*1cc0*/  SYNCS.PHASECHK.TRANS64.TRYWAIT P0, [UR8+0x18000], RZ ;  /* 0x018000ffff0075a7 */ /* 0x000ee40008001108 */
[----:B--23--:R-:W-:Y:S05]  /*1cd0*/  @!P0 BRA `(.L_x_60) ;  /* 0x00000010002c8947 */ /* 0x00cfea0003800000 */
.L_x_78:
[----:B------:R-:W-:Y:S05]  /*1ce0*/  BRA.U UP0, `(.L_x_61) ;  /* 0x0000000100747547 */ /* 0x000fea000b800000 */
[----:B------:R-:W-:Y:S02]  /*1cf0*/  USHF.R.U32.HI UR6, URZ, 0x4, UR8 ;  /* 0x00000004ff067899 */ /* 0x000fe40008011608 */
[----:B------:R-:W-:Y:S02]  /*1d00*/  USHF.R.U32.HI UR10, URZ, 0x4, UR16 ;  /* 0x00000004ff0a7899 */ /* 0x000fe40008011610 */
[----:B------:R-:W-:Y:S02]  /*1d10*/  USGXT.U32 UR6, UR6, 0xe ;  /* 0x0000000e0606789a */ /* 0x000fe40008000000 */
[----:B------:R-:W-:Y:S02]  /*1d20*/  USGXT.U32 UR10, UR10, 0xe ;  /* 0x0000000e0a0a789a */ /* 0x000fe40008000000 */
[----:B------:R-:W-:Y:S02]  /*1d30*/  UIADD3 UR34, UP0, UPT, UR6, 0x2, URZ ;  /* 0x0000000206227890 */ /* 0x000fe4000ff1e0ff */
[----:B------:R-:W-:Y:S01]  /*1d40*/  UIADD3 UR32, UP1, UPT, UR10, 0x2, URZ ;  /* 0x000000020a207890 */ /* 0x000fe2000ff3e0ff */
[----:B------:R-:W-:Y:S01]  /*1d50*/  UMOV UR4, URZ ;  /* 0x000000ff00047c82 */ /* 0x000fe20008000000 */
[----:B------:R-:W-:Y:S01]  /*1d60*/  UMOV UR5, URZ ;  /* 0x000000ff00057c82 */ /* 0x000fe20008000000 */
[----:B------:R-:W-:-:S02]  /*1d70*/  UIADD3.X UR35, UPT, UPT, UR4, 0x40004040, URZ, UP0, !UPT ;  /* 0x4000404004237890 */ /* 0x000fc400087fe4ff */
[----:B------:R-:W-:Y:S02]  /*1d80*/  UIADD3.X UR33, UPT, UPT, UR5, 0x40004040, URZ, UP1, !UPT ;  /* 0x4000404005217890 */ /* 0x000fe40008ffe4ff */
[----:B------:R-:W-:Y:S02]  /*1d90*/  UIADD3.64 UR4, UPT, UPT, UR34, 0x2, URZ ;  /* 0x0000000222047897 */ /* 0x000fe4000fffe0ff */
[----:B------:R-:W-:Y:S02]  /*1da0*/  UIADD3.64 UR16, UPT, UPT, UR32, 0x2, URZ ;  /* 0x0000000220107897 */ /* 0x000fe4000fffe0ff */
[----:B------:R-:W-:Y:S02]  /*1db0*/  UIADD3.64 UR28, UPT, UPT, UR34, 0x4, URZ ;  /* 0x00000004221c7897 */ /* 0x000fe4000fffe0ff */
[----:B------:R-:W-:Y:S01]  /*1dc0*/  UIADD3.64 UR30, UPT, UPT, UR32, 0x4, URZ ;  /* 0x00000004201e7897 */ /* 0x000fe2000fffe0ff */
[----:B------:R-:W-:Y:S01]  /*1dd0*/  UMOV UR36, 0x0 ;  /* 0x0000000000247882 */ /* 0x000fe20000000000 */
[----:B------:R-:W-:Y:S01]  /*1de0*/  UMOV UR37, 0x8100490 ;  /* 0x0810049000257882 */ /* 0x000fe20000000000 */
[----:B------:R-:W-:Y:S01]  /*1df0*/  UMOV UR7, 0x40004040 ;  /* 0x4000404000077882 */ /* 0x000fe20000000000 */
[----:B------:R-:W-:Y:S01]  /*1e00*/  UMOV UR11, 0x40004040 ;  /* 0x40004040000b7882 */ /* 0x000fe20000000000 */
[----:B------:R-:W-:Y:S01]  /*1e10*/  UMOV UR38, 0x0 ;  /* 0x0000000000267882 */ /* 0x000fe20000000000 */
[----:B------:R-:W-:Y:S01]  /*1e20*/  UMOV UR39, 0x8100490 ;  /* 0x0810049000277882 */ /* 0x000fe20000000000 */
[----:B------:R-:W-:Y:S01]  /*1e30*/  UMOV UR40, 0x0 ;  /* 0x0000000000287882 */ /* 0x000fe20000000000 */
[----:B------:R-:W-:Y:S01]  /*1e40*/  UMOV UR41, 0x8100490 ;  /* 0x0810049000297882 */ /* 0x000fe20000000000 */
[----:B------:R2:W-:Y:S01]  /*1e50*/  UTCHMMA gdesc[UR6], gdesc[UR10], tmem[UR23], tmem[UR36], idesc[UR37], !UPT ;  /* 0x00ff240a060075ea */ /* 0x0005e2000f800017 */
[----:B------:R-:W-:Y:S01]  /*1e60*/  UMOV UR42, 0x0 ;  /* 0x00000000002a7882 */ /* 0x000fe20000000000 */
[----:B------:R-:W-:Y:S01]  /*1e70*/  UMOV UR43, 0x8100490 ;  /* 0x08100490002b7882 */ /* 0x000fe20000000000 */
[----:B------:R2:W-:Y:S01]  /*1e80*/  UTCHMMA gdesc[UR34], gdesc[UR32], tmem[UR23], tmem[UR38], idesc[UR39], UPT ;  /* 0x00ff2620220075ea */ /* 0x0005e2000b800017 */
[----:B------:R2:W-:Y:S01]  /*1e90*/  UTCHMMA gdesc[UR4], gdesc[UR16], tmem[UR23], tmem[UR40], idesc[UR41], UPT ;  /* 0x00ff2810040075ea */ /* 0x0005e2000b800017 */
[----:B------:R2:W-:Y:S01]  /*1ea0*/  UTCHMMA gdesc[UR28], gdesc[UR30], tmem[UR23], tmem[UR42], idesc[UR43], UPT ;  /* 0x00ff2a1e1c0075ea */ /* 0x0005e2000b800017 */
[----:B------:R-:W-:Y:S01]  /*1eb0*/  NOP ;  /* 0x0000000000007918 */ /* 0x000fe20000000000 */
.L_x_61:
[----:B------:R-:W-:Y:S01]  /*1ec0*/  ELECT P0, URZ, PT ;  /* 0x0000000000ff782f */ /* 0x000fe20003800000 */
[----:B--2---:R-:W-:Y:S01]  /*1ed0*/  UMOV UR4, UR12 ;  /* 0x0000000c00047c82 */ /* 0x004fe20008000000 */
[----:B------:R-:W-:Y:S02]  /*1ee0*/  UMOV UR5, URZ ;  /* 0x000000ff00057c82 */ /* 0x000fe40008000000 */
[----:B------:R-:W-:-:S13]  /*1ef0*/  ISETP.LT.U32.AND P0, PT, R68, 0x20, P0 ;  /* 0x000000204400780c */ /* 0x000fda0000701070 */
[----:B------:R-:W-:Y:S01]  /*1f00*/  VOTEU.ANY UP0, P0 ;  /* 0x0000000000ff7886 */ /* 0x000fe20000000100 */
[----:B------:R-:W-:Y:S01]  /*1f10*/  VOTEU.ANY UP1, P0 ;  /* 0x0000000000ff7886 */ /* 0x000fe20000020100 */
[----:B------:R-:W-:-:S03]  /*1f20*/  ISETP.GE.U32.AND P0, PT, R10, 0x41, PT ;  /* 0x000000410a00780c */ /* 0x000fc60003f06070 */
[----:B------:R-:W-:Y:S02]  /*1f30*/  @UP0 UMOV UR4, UR4 ;  /* 0x0000000400040c82 */ /* 0x000fe40008000000 */
[----:B------:R2:W-:Y:S01]  /*1f40*/  @UP1 UTCBAR [UR4], URZ ;  /* 0x000000ff040013e9 */ /* 0x0005e200080000ff */
[----:B------:R-:W-:Y:S06]  /*1f50*/  BAR.SYNC.DEFER_BLOCKING 0x0 ;  /* 0x0000000000007b1d */ /* 0x000fec0000010000 */
[----:B------:R-:W3:Y:S02]  /*1f60*/  SYNCS.PHASECHK.TRANS64.TRYWAIT P1, [UR8+0x18020], RZ ;  /* 0x018020ffff0075a7 */ /* 0x000ee40008021108 */
[----:B--23--:R-:W-:Y:S05]  /*1f70*/  @!P1 BRA `(.L_x_62) ;  /* 0x0000000c00909947 */ /* 0x00cfea0003800000 */
.L_x_79:
[----:B------:R-:W-:Y:S01]  /*1f80*/  UMOV UR4, URZ ;  /* 0x000000ff00047c82 */ /* 0x000fe20008000000 */
[----:B------:R-:W-:Y:S05]  /*1f90*/  @!P0 BRA `(.L_x_59) ;  /* 0x0000000400588947 */ /* 0x000fea0003800000 */
[----:B------:R-:W2:Y:S01]  /*1fa0*/  LDCU UR29, c[0x0][0x3a0] ;  /* 0x00007400ff1d77ac */ /* 0x000ea20008000800 */
[----:B------:R-:W-:Y:S01]  /*1fb0*/  UMOV UR9, 0x1 ;  /* 0x0000000100097882 */ /* 0x000fe20000000000 */
[----:B------:R-:W-:-:S05]  /*1fc0*/  UMOV UR14, 0x40 ;  /* 0x00000040000e7882 */ /* 0x000fca0000000000 */
.L_x_66:
[----:B------:R-:W-:Y:S01]  /*1fd0*/  BAR.SYNC.DEFER_BLOCKING 0x0 ;  /* 0x0000000000007b1d */ /* 0x000fe20000010000 */
[----:B------:R-:W-:Y:S01]  /*1fe0*/  ULEA UR28, UR9, UR8, 0x3 ;  /* 0x00000008091c7291 */ /* 0x000fe2000f8e18ff */
[----:B------:R-:W-:Y:S01]  /*1ff0*/  @!P3 IMAD.MOV.U32 R2, RZ, RZ, 0x6000 ;  /* 0x00006000ff02b424 */ /* 0x000fe200078e00ff */
[----:B------:R-:W-:Y:S01]  /*2000*/  ELECT P1, URZ, PT ;  /* 0x0000000000ff782f */ /* 0x000fe20003820000 */
[----:B------:R-:W-:-:S03]  /*2010*/  ULEA UR12, UR9, UR8, 0xe ;  /* 0x00000008090c7291 */ /* 0x000fc6000f8e70ff */
[----:B------:R-:W-:Y:S02]  /*2020*/  ISETP.LT.U32.AND P1, PT, R68, 0x20, P1 ;  /* 0x000000204400780c */ /* 0x000fe40000f21070 */
[----:B------:R-:W-:Y:S01]  /*2030*/  ELECT P0, URZ, PT ;  /* 0x0000000000ff782f */ /* 0x000fe20003800000 */
[----:B------:R-:W-:-:S03]  /*2040*/  ULEA UR16, UR9, UR8, 0xd ;  /* 0x0000000809107291 */ /* 0x000fc6000f8e68ff */
[----:B------:R-:W-:Y:S01]  /*2050*/  ISETP.LT.U32.AND P0, PT, R68, 0x20, P0 ;  /* 0x000000204400780c */ /* 0x000fe20000701070 */
[----:B------:R-:W-:Y:S01]  /*2060*/  UMOV UR18, UR14 ;  /* 0x0000000e00127c82 */ /* 0x000fe20008000000 */
[----:B------:R-:W-:Y:S02]  /*2070*/  UIADD3 UR16, UPT, UPT, UR16, 0x10000, URZ ;  /* 0x0001000010107890 */ /* 0x000fe4000fffe0ff */
[----:B------:R-:W-:-:S03]  /*2080*/  USHF.L.U32 UR5, UR4, 0x1f, URZ ;  /* 0x0000001f04057899 */ /* 0x000fc600080006ff */
[----:B------:R-:W-:Y:S01]  /*2090*/  VOTEU.ANY UP0, P1 ;  /* 0x0000000000ff7886 */ /* 0x000fe20000800100 */
[----:B------:R3:W-:Y:S01]  /*20a0*/  @!P3 SYNCS.ARRIVE.TRANS64 RZ, [UR28+0x18000], R2 ;  /* 0x01800002ffffb9a7 */ /* 0x0007e2000800001c */
[----:B------:R4:W-:Y:S06]  /*20b0*/  MEMBAR.ALL.CTA ;  /* 0x0000000000007992 */ /* 0x0009ec0000008000 */
[----:B----4-:R-:W4:Y:S01]  /*20c0*/  FENCE.VIEW.ASYNC.S ;  /* 0x00000000000073c6 */ /* 0x010f220000000000 */
[----:B------:R-:W-:Y:S01]  /*20d0*/  @UP0 UIADD3 UR13, UPT, UPT, UR28, 0x18000, URZ ;  /* 0x000180001c0d0890 */ /* 0x000fe2000fffe0ff */
[----:B----4-:R-:W-:Y:S01]  /*20e0*/  VOTEU.ANY UP0, P1 ;  /* 0x0000000000ff7886 */ /* 0x010fe20000800100 */
[----:B------:R-:W-:Y:S01]  /*20f0*/  VOTEU.ANY UP1, P0 ;  /* 0x0000000000ff7886 */ /* 0x000fe20000020100 */
[----:B---3--:R-:W-:-:S04]  /*2100*/  IMAD.U32 R2, RZ, RZ, UR5 ;  /* 0x00000005ff027e24 */ /* 0x008fc8000f8e00ff */
[----:B------:R-:W-:Y:S01]  /*2110*/  @UP1 UIADD3 UR17, UPT, UPT, UR28, 0x18000, URZ ;  /* 0x000180001c111890 */ /* 0x000fe2000fffe0ff */
[----:B------:R-:W-:Y:S01]  /*2120*/  VOTEU.ANY UP1, P0 ;  /* 0x0000000000ff7886 */ /* 0x000fe20000020100 */
[----:B------:R-:W-:Y:S06]  /*2130*/  BAR.SYNC.DEFER_BLOCKING 0x0 ;  /* 0x0000000000007b1d */ /* 0x000fec0000010000 */
[----:B------:R3:W-:Y:S01]  /*2140*/  @UP0 UTMALDG.2D [UR12], [UR24] ;  /* 0x0000000c180005b4 */ /* 0x0007e20008008000 */
[----:B------:R-:W-:Y:S01]  /*2150*/  UISETP.NE.U32.AND UP0, UPT, UR22, URZ, UPT ;  /* 0x000000ff1600728c */ /* 0x000fe2000bf05070 */
[----:B------:R-:W-:Y:S06]  /*2160*/  BAR.SYNC.DEFER_BLOCKING 0x0 ;  /* 0x0000000000007b1d */ /* 0x000fec0000010000 */
[----:B------:R3:W-:Y:S02]  /*2170*/  @UP1 UTMALDG.2D [UR16], [UR26] ;  /* 0x000000101a0015b4 */ /* 0x0007e40008008000 */
[----:B------:R-:W-:Y:S06]  /*2180*/  BAR.SYNC.DEFER_BLOCKING 0x0 ;  /* 0x0000000000007b1d */ /* 0x000fec0000010000 */
[----:B------:R-:W4:Y:S02]  /*2190*/  SYNCS.PHASECHK.TRANS64.TRYWAIT P0, [UR28+0x18000], R2 ;  /* 0x01800002ff0075a7 */ /* 0x000f24000800111c */
[----:B---34-:R-:W-:Y:S05]  /*21a0*/  @!P0 BRA `(.L_x_63) ;  /* 0x0000000c00108947 */ /* 0x018fea0003800000 */
.L_x_80:
        /* <DEDUP_REMOVED lines=11> */
[----:B------:R-:W-:Y:S02]  /*2260*/  UIADD3 UR6, UP0, UPT, UR16, 0x2, URZ ;  /* 0x0000000210067890 */ /* 0x000fe4000ff1e0ff */
[----:B------:R-:W-:Y:S02]  /*2270*/  UIADD3 UR32, UP1, UPT, UR30, 0x2, URZ ;  /* 0x000000021e207890 */ /* 0x000fe4000ff3e0ff */
[----:B------:R-:W-:Y:S02]  /*2280*/  UIADD3 UR34, UP2, UPT, UR16, 0x4, URZ ;  /* 0x0000000410227890 */ /* 0x000fe4000ff5e0ff */
[----:B------:R-:W-:Y:S02]  /*2290*/  UIADD3 UR36, UP3, UPT, UR30, 0x4, URZ ;  /* 0x000000041e247890 */ /* 0x000fe4000ff7e0ff */
[----:B------:R-:W-:-:S02]  /*22a0*/  UIADD3.X UR7, UPT, UPT, UR17, URZ, URZ, UP0, !UPT ;  /* 0x000000ff11077290 */ /* 0x000fc400087fe4ff */
[----:B------:R-:W-:Y:S02]  /*22b0*/  UIADD3.X UR33, UPT, UPT, UR31, URZ, URZ, UP1, !UPT ;  /* 0x000000ff1f217290 */ /* 0x000fe40008ffe4ff */
[----:B------:R-:W-:Y:S02]  /*22c0*/  UIADD3.X UR35, UPT, UPT, UR17, URZ, URZ, UP2, !UPT ;  /* 0x000000ff11237290 */ /* 0x000fe400097fe4ff */
[----:B------:R-:W-:Y:S01]  /*22d0*/  UIADD3.X UR37, UPT, UPT, UR31, URZ, URZ, UP3, !UPT ;  /* 0x000000ff1f257290 */ /* 0x000fe20009ffe4ff */
        /* <DEDUP_REMOVED lines=8> */
[----:B------:R3:W-:Y:S01]  /*2360*/  UTCHMMA gdesc[UR10], gdesc[UR12], tmem[UR23], tmem[UR38], idesc[UR39], UPT ;  /* 0x00ff260c0a0075ea */ /* 0x0007e2000b800017 */
[----:B------:R-:W-:Y:S01]  /*2370*/  UMOV UR44, 0x0 ;  /* 0x00000000002c7882 */ /* 0x000fe20000000000 */
[----:B------:R-:W-:Y:S01]  /*2380*/  UMOV UR45, 0x8100490 ;  /* 0x08100490002d7882 */ /* 0x000fe20000000000 */
[----:B------:R3:W-:Y:S01]  /*2390*/  UTCHMMA gdesc[UR16], gdesc[UR30], tmem[UR23], tmem[UR40], idesc[UR41], UPT ;  /* 0x00ff281e100075ea */ /* 0x0007e2000b800017 */
[----:B------:R3:W-:Y:S01]  /*23a0*/  UTCHMMA gdesc[UR6], gdesc[UR32], tmem[UR23], tmem[UR42], idesc[UR43], UPT ;  /* 0x00ff2a20060075ea */ /* 0x0007e2000b800017 */
[----:B------:R3:W-:Y:S01]  /*23b0*/  UTCHMMA gdesc[UR34], gdesc[UR36], tmem[UR23], tmem[UR44], idesc[UR45], UPT ;  /* 0x00ff2c24220075ea */ /* 0x0007e2000b800017 */
[----:B------:R-:W-:Y:S01]  /*23c0*/  NOP ;  /* 0x0000000000007918 */ /* 0x000fe20000000000 */
.L_x_64:
[----:B------:R-:W-:Y:S01]  /*23d0*/  ELECT P0, URZ, PT ;  /* 0x0000000000ff782f */ /* 0x000fe20003800000 */
[----:B---3--:R-:W-:-:S03]  /*23e0*/  UIADD3 UR6, UPT, UPT, UR28, 0x18020, URZ ;  /* 0x000180201c067890 */ /* 0x008fc6000fffe0ff */
[----:B------:R-:W-:Y:S01]  /*23f0*/  ISETP.LT.U32.AND P0, PT, R68, 0x20, P0 ;  /* 0x000000204400780c */ /* 0x000fe20000701070 */
[----:B------:R-:W-:-:S12]  /*2400*/  UMOV UR7, URZ ;  /* 0x000000ff00077c82 */ /* 0x000fd80008000000 */
[----:B------:R-:W-:Y:S01]  /*2410*/  VOTEU.ANY UP0, P0 ;  /* 0x0000000000ff7886 */ /* 0x000fe20000000100 */
[----:B------:R-:W-:-:S04]  /*2420*/  VOTEU.ANY UP1, P0 ;  /* 0x0000000000ff7886 */ /* 0x000fc80000020100 */
[----:B------:R-:W-:Y:S02]  /*2430*/  @UP0 UMOV UR6, UR6 ;  /* 0x0000000600060c82 */ /* 0x000fe40008000000 */
[----:B------:R3:W-:Y:S01]  /*2440*/  @UP1 UTCBAR [UR6], URZ ;  /* 0x000000ff060013e9 */ /* 0x0007e200080000ff */
[----:B------:R-:W-:Y:S06]  /*2450*/  BAR.SYNC.DEFER_BLOCKING 0x0 ;  /* 0x0000000000007b1d */ /* 0x000fec0000010000 */
[----:B------:R-:W4:Y:S02]  /*2460*/  SYNCS.PHASECHK.TRANS64.TRYWAIT P0, [UR28+0x18020], R2 ;  /* 0x01802002ff0075a7 */ /* 0x000f24000800111c */
[----:B---34-:R-:W-:Y:S05]  /*2470*/  @!P0 BRA `(.L_x_65) ;  /* 0x0000000800688947 */ /* 0x018fea0003800000 */
.L_x_81:
[----:B------:R-:W-:Y:S02]  /*2480*/  UIADD3 UR9, UPT, UPT, UR9, 0x1, URZ ;  /* 0x0000000109097890 */ /* 0x000fe4000fffe0ff */
[----:B------:R-:W-:Y:S02]  /*2490*/  UIADD3 UR14, UPT, UPT, UR14, 0x40, URZ ;  /* 0x000000400e0e7890 */ /* 0x000fe4000fffe0ff */
[----:B------:R-:W-:-:S04]  /*24a0*/  UISETP.NE.U32.AND UP0, UPT, UR9, 0x4, UPT ;  /* 0x000000040900788c */ /* 0x000fc8000bf05070 */
[----:B------:R-:W-:Y:S02]  /*24b0*/  USEL UR5, URZ, 0x1, UP0 ;  /* 0x00000001ff057887 */ /* 0x000fe40008000000 */
[----:B------:R-:W-:Y:S02]  /*24c0*/  USEL UR9, UR9, URZ, UP0 ;  /* 0x000000ff09097287 */ /* 0x000fe40008000000 */
[----:B--2---:R-:W-:Y:S02]  /*24d0*/  UISETP.GE.AND UP0, UPT, UR14, UR29, UPT ;  /* 0x0000001d0e00728c */ /* 0x004fe4000bf06270 */
[----:B------:R-:W-:-:S07]  /*24e0*/  ULOP3.LUT UR4, UR4, UR5, URZ, 0x3c, !UPT ;  /* 0x0000000504047292 */ /* 0x000fce000f8e3cff */
[----:B------:R-:W-:Y:S05]  /*24f0*/  BRA.U !UP0, `(.L_x_66) ;  /* 0xfffffff908b47547 */ /* 0x000fea000b83ffff */
.L_x_59:
[----:B---34-:R-:W-:Y:S06]  /*2500*/  BAR.SYNC.DEFER_BLOCKING 0x0 ;  /* 0x0000000000007b1d */ /* 0x018fec0000010000 */
[----:B------:R-:W-:Y:S04]  /*2510*/  BSSY.RECONVERGENT B5, `(.L_x_67) ;  /* 0x0000004000057945 */ /* 0x000fe80003800200 */
[----:B------:R-:W-:Y:S05]  /*2520*/  @P3 BRA `(.L_x_68) ;  /* 0x0000000000083947 */ /* 0x000fea0003800000 */
[----:B------:R-:W2:Y:S02]  /*2530*/  SYNCS.CCTL.IV [UR8+0x18000] ;  /* 0x01800000ff0079b1 */ /* 0x000ea40008000008 */
[----:B--2---:R-:W2:Y:S02]  /*2540*/  SYNCS.CCTL.IV [UR8+0x18020] ;  /* 0x01802000ff0079b1 */ /* 0x004ea40008000008 */
.L_x_68:
[----:B------:R-:W-:Y:S05]  /*2550*/  BSYNC.RECONVERGENT B5 ;  /* 0x0000000000057941 */ /* 0x000fea0003800200 */
.L_x_67:
[----:B--2---:R-:W-:Y:S06]  /*2560*/  BAR.SYNC.DEFER_BLOCKING 0x0 ;  /* 0x0000000000007b1d */ /* 0x004fec0000010000 */
[----:B------:R-:W-:Y:S04]  /*2570*/  BSSY.RECONVERGENT B5, `(.L_x_69) ;  /* 0x0000004000057945 */ /* 0x000fe80003800200 */
[----:B------:R-:W-:Y:S05]  /*2580*/  @P3 BRA `(.L_x_70) ;  /* 0x0000000000083947 */ /* 0x000fea0003800000 */
[----:B------:R-:W2:Y:S02]  /*2590*/  SYNCS.CCTL.IV [UR8+0x18008] ;  /* 0x01800800ff0079b1 */ /* 0x000ea40008000008 */
[----:B--2---:R-:W2:Y:S02]  /*25a0*/  SYNCS.CCTL.IV [UR8+0x18028] ;  /* 0x01802800ff0079b1 */ /* 0x004ea40008000008 */
.L_x_70:
[----:B------:R-:W-:Y:S05]  /*25b0*/  BSYNC.RECONVERGENT B5 ;  /* 0x0000000000057941 */ /* 0x000fea0003800200 */
.L_x_69:
[----:B--2---:R-:W-:Y:S06]  /*25c0*/  BAR.SYNC.DEFER_BLOCKING 0x0 ;  /* 0x0000000000007b1d */ /* 0x004fec0000010000 */
[----:B------:R-:W-:Y:S04]  /*25d0*/  BSSY.RECONVERGENT B5, `(.L_x_71) ;  /* 0x0000004000057945 */ /* 0x000fe80003800200 */
[----:B------:R-:W-:Y:S05]  /*25e0*/  @P3 BRA `(.L_x_72) ;  /* 0x0000000000083947 */ /* 0x000fea0003800000 */
[----:B------:R-:W2:Y:S02]  /*25f0*/  SYNCS.CCTL.IV [UR8+0x18010] ;  /* 0x01801000ff0079b1 */ /* 0x000ea40008000008 */
[----:B--2---:R-:W2:Y:S02]  /*2600*/  SYNCS.CCTL.IV [UR8+0x18030] ;  /* 0x01803000ff0079b1 */ /* 0x004ea40008000008 */
.L_x_72:
[----:B------:R-:W-:Y:S05]  /*2610*/  BSYNC.RECONVERGENT B5 ;  /* 0x0000000000057941 */ /* 0x000fea0003800200 */
.L_x_71:
[----:B--2---:R-:W-:Y:S06]  /*2620*/  BAR.SYNC.DEFER_BLOCKING 0x0 ;  /* 0x0000000000007b1d */ /* 0x004fec0000010000 */
[----:B------:R-:W-:Y:S04]  /*2630*/  BSSY.RECONVERGENT B5, `(.L_x_73) ;  /* 0x0000004000057945 */ /* 0x000fe80003800200 */
[----:B------:R-:W-:Y:S05]  /*2640*/  @P3 BRA `(.L_x_74) ;  /* 0x0000000000083947 */ /* 0x000fea0003800000 */
[----:B------:R-:W2:Y:S02]  /*2650*/  SYNCS.CCTL.IV [UR8+0x18018] ;  /* 0x01801800ff0079b1 */ /* 0x000ea40008000008 */
[----:B--2---:R-:W2:Y:S02]  /*2660*/  SYNCS.CCTL.IV [UR8+0x18038] ;  /* 0x01803800ff0079b1 */ /* 0x004ea40008000008 */
.L_x_74:
[----:B------:R-:W-:Y:S05]  /*2670*/  BSYNC.RECONVERGENT B5 ;  /* 0x0000000000057941 */ /* 0x000fea0003800200 */
.L_x_73:
[----:B------:R-:W-:Y:S01]  /*2680*/  USHF.L.U32 UR22, UR22, 0x15, URZ ;  /* 0x0000001516167899 */ /* 0x000fe200080006ff */
[C---:B------:R-:W-:Y:S01]  /*2690*/  IMAD.SHL.U32 R2, R0.reuse, 0x80, RZ ;  /* 0x0000008000027824 */ /* 0x040fe200078e00ff */
[----:B------:R-:W-:Y:S01]  /*26a0*/  ELECT P0, URZ, PT ;  /* 0x0000000000ff782f */ /* 0x000fe20003800000 */
[----:B------:R-:W-:Y:S01]  /*26b0*/  IMAD.SHL.U32 R3, R0, 0x10, RZ ;  /* 0x0000001000037824 */ /* 0x000fe200078e00ff */
[----:B------:R-:W-:Y:S02]  /*26c0*/  ULOP3.LUT UR22, UR22, 0x600000, URZ, 0xc0, !UPT ;  /* 0x0060000016167892 */ /* 0x000fe4000f8ec0ff */
[----:B------:R-:W-:Y:S01]  /*26d0*/  LOP3.LUT R0, R2, 0x3f80, RZ, 0xc0, !PT ;  /* 0x00003f8002007812 */ /* 0x000fe200078ec0ff */
[----:B------:R-:W-:Y:S01]  /*26e0*/  UMOV UR9, UR19 ;  /* 0x0000001300097c82 */ /* 0x000fe20008000000 */
[----:B------:R-:W-:Y:S01]  /*26f0*/  UIADD3 UR22, UPT, UPT, UR23, UR22, URZ ;  /* 0x0000001617167290 */ /* 0x000fe2000fffe0ff */
[----:B------:R-:W-:Y:S01]  /*2700*/  ISETP.LT.U32.AND P0, PT, R68, 0x20, P0 ;  /* 0x000000204400780c */ /* 0x000fe20000701070 */
[----:B------:R-:W-:Y:S01]  /*2710*/  UMOV UR10, UR15 ;  /* 0x0000000f000a7c82 */ /* 0x000fe20008000000 */
[----:B------:R-:W-:-:S04]  /*2720*/  LOP3.LUT R0, R0, 0x70, R3, 0xf8, !PT ;  /* 0x0000007000007812 */ /* 0x000fc800078ef803 */
[C---:B------:R-:W-:Y:S02]  /*2730*/  LOP3.LUT R2, R0.reuse, 0x10, RZ, 0x3c, !PT ;  /* 0x0000001000027812 */ /* 0x040fe400078e3cff */
[----:B-----5:R-:W3:Y:S01]  /*2740*/  LDTM.x64 R4, tmem[UR22] ;  /* 0x00000016000479ee */ /* 0x020ee20008340000 */
[----:B------:R-:W-:Y:S01]  /*2750*/  LOP3.LUT R3, R0, 0x20, RZ, 0x3c, !PT ;  /* 0x0000002000037812 */ /* 0x000fe200078e3cff */
[----:B------:R-:W-:-:S03]  /*2760*/  NOP ;  /* 0x0000000000007918 */ /* 0x000fc60000000000 */
[----:B---3--:R-:W-:Y:S01]  /*2770*/  VOTEU.ANY UP1, P0 ;  /* 0x0000000000ff7886 */ /* 0x008fe20000020100 */
[----:B------:R-:W-:Y:S01]  /*2780*/  VOTEU.ANY UP0, P0 ;  /* 0x0000000000ff7886 */ /* 0x000fe20000000100 */
[----:B------:R-:W-:Y:S02]  /*2790*/  F2FP.BF16.F32.PACK_AB R4, R5, R4 ;  /* 0x000000040504723e */ /* 0x000fe400000010ff */
[----:B------:R-:W-:Y:S02]  /*27a0*/  F2FP.BF16.F32.PACK_AB R5, R7, R6 ;  /* 0x000000060705723e */ /* 0x000fe400000010ff */
[----:B------:R-:W-:Y:S02]  /*27b0*/  F2FP.BF16.F32.PACK_AB R12, R13, R12 ;  /* 0x0000000c0d0c723e */ /* 0x000fe400000010ff */
[----:B------:R-:W-:Y:S02]  /*27c0*/  F2FP.BF16.F32.PACK_AB R6, R9, R8 ;  /* 0x000000080906723e */ /* 0x000fe400000010ff */
[----:B------:R-:W-:-:S02]  /*27d0*/  F2FP.BF16.F32.PACK_AB R7, R11, R10 ;  /* 0x0000000a0b07723e */ /* 0x000fc400000010ff */
[----:B------:R-:W-:Y:S02]  /*27e0*/  F2FP.BF16.F32.PACK_AB R13, R15, R14 ;  /* 0x0000000e0f0d723e */ /* 0x000fe400000010ff */
[----:B------:R-:W-:Y:S01]  /*27f0*/  F2FP.BF16.F32.PACK_AB R20, R21, R20 ;  /* 0x000000141514723e */ /* 0x000fe200000010ff */
[----:B--2---:R2:W-:Y:S01]  /*2800*/  STS.128 [R0+UR8], R4 ;  /* 0x0000000400007988 */ /* 0x0045e20008000c08 */
[----:B------:R-:W-:Y:S02]  /*2810*/  F2FP.BF16.F32.PACK_AB R14, R17, R16 ;  /* 0x00000010110e723e */ /* 0x000fe400000010ff */
[----:B------:R-:W-:Y:S02]  /*2820*/  F2FP.BF16.F32.PACK_AB R15, R19, R18 ;  /* 0x00000012130f723e */ /* 0x000fe400000010ff */
[----:B------:R-:W-:Y:S02]  /*2830*/  F2FP.BF16.F32.PACK_AB R21, R23, R22 ;  /* 0x000000161715723e */ /* 0x000fe400000010ff */
[----:B------:R-:W-:Y:S01]  /*2840*/  F2FP.BF16.F32.PACK_AB R28, R29, R28 ;  /* 0x0000001c1d1c723e */ /* 0x000fe200000010ff */
[----:B------:R2:W-:Y:S01]  /*2850*/  STS.128 [R2+UR8], R12 ;  /* 0x0000000c02007988 */ /* 0x0005e20008000c08 */
[----:B------:R-:W-:-:S02]  /*2860*/  F2FP.BF16.F32.PACK_AB R22, R25, R24 ;  /* 0x000000181916723e */ /* 0x000fc400000010ff */
[----:B------:R-:W-:Y:S02]  /*2870*/  F2FP.BF16.F32.PACK_AB R23, R27, R26 ;  /* 0x0000001a1b17723e */ /* 0x000fe400000010ff */
[----:B------:R-:W-:Y:S02]  /*2880*/  F2FP.BF16.F32.PACK_AB R29, R31, R30 ;  /* 0x0000001e1f1d723e */ /* 0x000fe400000010ff */
[----:B------:R-:W-:Y:S01]  /*2890*/  F2FP.BF16.F32.PACK_AB R36, R37, R36 ;  /* 0x000000242524723e */ /* 0x000fe200000010ff */
[----:B------:R2:W-:Y:S01]  /*28a0*/  STS.128 [R3+UR8], R20 ;  /* 0x0000001403007988 */ /* 0x0005e20008000c08 */
[----:B------:R-:W-:Y:S02]  /*28b0*/  F2FP.BF16.F32.PACK_AB R30, R33, R32 ;  /* 0x00000020211e723e */ /* 0x000fe400000010ff */
[----:B------:R-:W-:Y:S02]  /*28c0*/  F2FP.BF16.F32.PACK_AB R31, R35, R34 ;  /* 0x00000022231f723e */ /* 0x000fe400000010ff */
[----:B------:R-:W-:-:S02]  /*28d0*/  F2FP.BF16.F32.PACK_AB R37, R39, R38 ;  /* 0x000000262725723e */ /* 0x000fc400000010ff */
[----:B------:R-:W-:Y:S02]  /*28e0*/  F2FP.BF16.F32.PACK_AB R44, R45, R44 ;  /* 0x0000002c2d2c723e */ /* 0x000fe400000010ff */
[----:B------:R-:W-:Y:S02]  /*28f0*/  LOP3.LUT R8, R0, 0x30, RZ, 0x3c, !PT ;  /* 0x0000003000087812 */ /* 0x000fe400078e3cff */
[----:B------:R-:W-:Y:S02]  /*2900*/  F2FP.BF16.F32.PACK_AB R38, R41, R40 ;  /* 0x000000282926723e */ /* 0x000fe400000010ff */
[----:B------:R-:W-:Y:S01]  /*2910*/  F2FP.BF16.F32.PACK_AB R39, R43, R42 ;  /* 0x0000002a2b27723e */ /* 0x000fe200000010ff */
[----:B------:R2:W-:Y:S01]  /*2920*/  STS.128 [R8+UR8], R28 ;  /* 0x0000001c08007988 */ /* 0x0005e20008000c08 */
[----:B------:R-:W-:Y:S02]  /*2930*/  F2FP.BF16.F32.PACK_AB R45, R47, R46 ;  /* 0x0000002e2f2d723e */ /* 0x000fe400000010ff */
[----:B------:R-:W-:-:S02]  /*2940*/  F2FP.BF16.F32.PACK_AB R52, R53, R52 ;  /* 0x000000343534723e */ /* 0x000fc400000010ff */
[C---:B------:R-:W-:Y:S02]  /*2950*/  LOP3.LUT R9, R0.reuse, 0x40, RZ, 0x3c, !PT ;  /* 0x0000004000097812 */ /* 0x040fe400078e3cff */
[----:B------:R-:W-:Y:S02]  /*2960*/  F2FP.BF16.F32.PACK_AB R46, R49, R48 ;  /* 0x00000030312e723e */ /* 0x000fe400000010ff */
[----:B------:R-:W-:Y:S01]  /*2970*/  F2FP.BF16.F32.PACK_AB R47, R51, R50 ;  /* 0x00000032332f723e */ /* 0x000fe200000010ff */
[----:B------:R2:W-:Y:S01]  /*2980*/  STS.128 [R9+UR8], R36 ;  /* 0x0000002409007988 */ /* 0x0005e20008000c08 */
[----:B------:R-:W-:Y:S02]  /*2990*/  F2FP.BF16.F32.PACK_AB R53, R55, R54 ;  /* 0x000000363735723e */ /* 0x000fe400000010ff */
[----:B------:R-:W-:Y:S02]  /*29a0*/  F2FP.BF16.F32.PACK_AB R60, R61, R60 ;  /* 0x0000003c3d3c723e */ /* 0x000fe400000010ff */
[----:B------:R-:W-:-:S02]  /*29b0*/  LOP3.LUT R10, R0, 0x50, RZ, 0x3c, !PT ;  /* 0x00000050000a7812 */ /* 0x000fc400078e3cff */
[----:B------:R-:W-:Y:S02]  /*29c0*/  F2FP.BF16.F32.PACK_AB R54, R57, R56 ;  /* 0x000000383936723e */ /* 0x000fe400000010ff */
[----:B------:R-:W-:Y:S01]  /*29d0*/  F2FP.BF16.F32.PACK_AB R55, R59, R58 ;  /* 0x0000003a3b37723e */ /* 0x000fe200000010ff */
[----:B------:R2:W-:Y:S01]  /*29e0*/  STS.128 [R10+UR8], R44 ;  /* 0x0000002c0a007988 */ /* 0x0005e20008000c08 */
[----:B------:R-:W-:Y:S02]  /*29f0*/  F2FP.BF16.F32.PACK_AB R61, R63, R62 ;  /* 0x0000003e3f3d723e */ /* 0x000fe400000010ff */
[C---:B------:R-:W-:Y:S02]  /*2a00*/  LOP3.LUT R11, R0.reuse, 0x60, RZ, 0x3c, !PT ;  /* 0x00000060000b7812 */ /* 0x040fe400078e3cff */
[----:B------:R-:W-:Y:S02]  /*2a10*/  F2FP.BF16.F32.PACK_AB R62, R65, R64 ;  /* 0x00000040413e723e */ /* 0x000fe400000010ff */
[----:B------:R-:W-:Y:S01]  /*2a20*/  F2FP.BF16.F32.PACK_AB R63, R67, R66 ;  /* 0x00000042433f723e */ /* 0x000fe200000010ff */
[----:B------:R2:W-:Y:S01]  /*2a30*/  STS.128 [R11+UR8], R52 ;  /* 0x000000340b007988 */ /* 0x0005e20008000c08 */
[----:B------:R-:W-:-:S05]  /*2a40*/  LOP3.LUT R16, R0, 0x70, RZ, 0x3c, !PT ;  /* 0x0000007000107812 */ /* 0x000fca00078e3cff */
[----:B------:R2:W-:Y:S01]  /*2a50*/  STS.128 [R16+UR8], R60 ;  /* 0x0000003c10007988 */ /* 0x0005e20008000c08 */
[----:B------:R3:W-:Y:S06]  /*2a60*/  MEMBAR.ALL.CTA ;  /* 0x0000000000007992 */ /* 0x0007ec0000008000 */
[----:B---3--:R-:W3:Y:S02]  /*2a70*/  FENCE.VIEW.ASYNC.S ;  /* 0x00000000000073c6 */ /* 0x008ee40000000000 */
[----:B---3--:R-:W-:Y:S06]  /*2a80*/  BAR.SYNC.DEFER_BLOCKING 0x0 ;  /* 0x0000000000007b1d */ /* 0x008fec0000010000 */
[----:B------:R2:W-:Y:S01]  /*2a90*/  @UP1 UTMASTG.2D [UR8], [UR20] ;  /* 0x00000008140013b5 */ /* 0x0005e20008008000 */
[----:B------:R0:W-:Y:S01]  /*2aa0*/  UTMACMDFLUSH ;  /* 0x00000000000079b7 */ /* 0x0001e20000000000 */
[----:B------:R-:W-:-:S04]  /*2ab0*/  DEPBAR.LE SB0, 0x0 ;  /* 0x000080000000791a */ /* 0x000fc80000000000 */
[----:B------:R-:W-:Y:S08]  /*2ac0*/  BAR.SYNC.DEFER_BLOCKING 0x0 ;  /* 0x0000000000007b1d */ /* 0x000ff00000010000 */
[----:B------:R-:W-:Y:S06]  /*2ad0*/  BAR.SYNC.DEFER_BLOCKING 0x0 ;  /* 0x0000000000007b1d */ /* 0x000fec0000010000 */
[----:B--2---:R-:W-:Y:S05]  /*2ae0*/  @P2 BRA `(.L_x_75) ;  /* 0x0000000000a02947 */ /* 0x004fea0003800000 */
[----:B------:R-:W2:Y:S01]  /*2af0*/  S2UR UR5, SR_CgaCtaId ;  /* 0x00000000000579c3 */ /* 0x000ea20000008800 */
[----:B------:R-:W-:Y:S01]  /*2b00*/  NOP ;  /* 0x0000000000007918 */ /* 0x000fe20000000000 */
[----:B------:R-:W-:Y:S01]  /*2b10*/  UMOV UR4, 0x50 ;  /* 0x0000005000047882 */ /* 0x000fe20000000000 */
[----:B------:R-:W-:Y:S02]  /*2b20*/  IMAD.U32 R0, RZ, RZ, UR23 ;  /* 0x00000017ff007e24 */ /* 0x000fe4000f8e00ff */
[----:B------:R-:W-:Y:S02]  /*2b30*/  IMAD.MOV.U32 R3, RZ, RZ, 0x3 ;  /* 0x00000003ff037424 */ /* 0x000fe400078e00ff */
[----:B------:R-:W-:Y:S01]  /*2b40*/  IMAD.MOV.U32 R7, RZ, RZ, 0x1 ;  /* 0x00000001ff077424 */ /* 0x000fe200078e00ff */
[----:B------:R-:W-:-:S04]  /*2b50*/  LOP3.LUT R0, R0, 0xffff, RZ, 0xc0, !PT ;  /* 0x0000ffff00007812 */ /* 0x000fc800078ec0ff */
[----:B------:R-:W-:-:S05]  /*2b60*/  SHF.R.U32.HI R0, RZ, 0x5, R0 ;  /* 0x00000005ff007819 */ /* 0x000fca0000011600 */
[----:B------:R-:W-:Y:S01]  /*2b70*/  VIADD R2, R0, 0x10 ;  /* 0x0000001000027836 */ /* 0x000fe20000000000 */
[----:B------:R-:W-:Y:S01]  /*2b80*/  SHF.L.U32 R0, R3, R0, RZ ;  /* 0x0000000003007219 */ /* 0x000fe200000006ff */
[----:B--2---:R-:W-:-:S03]  /*2b90*/  ULEA UR6, UR5, UR4, 0x18 ;  /* 0x0000000405067291 */ /* 0x004fc6000f8ec0ff */
[----:B------:R-:W-:-:S04]  /*2ba0*/  SHF.L.U32 R3, R7, R2, RZ ;  /* 0x0000000207037219 */ /* 0x000fc800000006ff */
[----:B------:R-:W-:Y:S02]  /*2bb0*/  LOP3.LUT R0, R3, R0, RZ, 0xfc, !PT ;  /* 0x0000000003007212 */ /* 0x000fe400078efcff */
[----:B------:R-:W2:Y:S02]  /*2bc0*/  LDS R5, [UR6] ;  /* 0x00000006ff057984 */ /* 0x000ea40008000800 */
[C---:B------:R-:W-:Y:S02]  /*2bd0*/  LOP3.LUT R2, R0.reuse, 0xffff, RZ, 0xc0, !PT ;  /* 0x0000ffff00027812 */ /* 0x040fe400078ec0ff */
[----:B--2---:R-:W-:-:S04]  /*2be0*/  LOP3.LUT R3, R0, 0xffff, R5, 0x80, !PT ;  /* 0x0000ffff00037812 */ /* 0x004fc800078e8005 */
[----:B------:R-:W-:-:S13]  /*2bf0*/  ISETP.NE.AND P0, PT, R3, R2, PT ;  /* 0x000000020300720c */ /* 0x000fda0003f05270 */
[----:B------:R-:W-:Y:S05]  /*2c00*/  @P0 BRA `(.L_x_76) ;  /* 0x0000000000500947 */ /* 0x000fea0003800000 */
[----:B------:R-:W-:Y:S02]  /*2c10*/  SHF.R.U32.HI R5, RZ, 0x10, R5 ;  /* 0x00000010ff057819 */ /* 0x000fe40000011605 */
[----:B------:R-:W-:-:S04]  /*2c20*/  SHF.R.U32.HI R2, RZ, 0x10, R0 ;  /* 0x00000010ff027819 */ /* 0x000fc80000011600 */
[----:B------:R-:W-:-:S04]  /*2c30*/  LOP3.LUT R5, R5, R2, RZ, 0xc0, !PT ;  /* 0x0000000205057212 */ /* 0x000fc800078ec0ff */
[----:B------:R-:W-:-:S13]  /*2c40*/  ISETP.NE.AND P0, PT, R5, R2, PT ;  /* 0x000000020500720c */ /* 0x000fda0003f05270 */
[----:B------:R-:W-:Y:S05]  /*2c50*/  @P0 BRA `(.L_x_77) ;  /* 0x0000000000300947 */ /* 0x000fea0003800000 */
[----:B------:R-:W-:Y:S01]  /*2c60*/  R2UR UR4, R0 ;  /* 0x00000000000472ca */ /* 0x000fe200000e0000 */
[----:B------:R-:W-:Y:S01]  /*2c70*/  VOTEU.ANY UR5, UPT, PT ;  /* 0x0000000000057886 */ /* 0x000fe200038e0100 */
[----:B------:R-:W2:Y:S01]  /*2c80*/  S2R R0, SR_LANEID ;  /* 0x0000000000007919 */ /* 0x000ea20000000000 */
[----:B------:R-:W-:-:S10]  /*2c90*/  UFLO.U32 UR5, UR5 ;  /* 0x00000005000572bd */ /* 0x000fd400080e0000 */
[----:B------:R-:W-:-:S06]  /*2ca0*/  ULOP3.LUT UR4, URZ, UR4, URZ, 0x33, !UPT ;  /* 0x00000004ff047292 */ /* 0x000fcc000f8e33ff */
[----:B------:R-:W-:-:S04]  /*2cb0*/  IMAD.U32 R2, RZ, RZ, UR4 ;  /* 0x00000004ff027e24 */ /* 0x000fc8000f8e00ff */
[----:B------:R-:W3:Y:S02]  /*2cc0*/  REDUX UR7, R2 ;  /* 0x00000000020773c4 */ /* 0x000ee40000000000 */
[----:B------:R4:W-:Y:S01]  /*2cd0*/  UTCATOMSWS.AND URZ, UR4 ;  /* 0x0000000400ff79e3 */ /* 0x0009e20008000000 */
[----:B--2---:R-:W-:Y:S01]  /*2ce0*/  ISETP.EQ.U32.AND P0, PT, R0, UR5, PT ;  /* 0x0000000500007c0c */ /* 0x004fe2000bf02070 */
[----:B---3--:R-:W-:-:S12]  /*2cf0*/  IMAD.U32 R0, RZ, RZ, UR7 ;  /* 0x00000007ff007e24 */ /* 0x008fd8000f8e00ff */
[----:B------:R4:W-:Y:S01]  /*2d00*/  @P0 ATOMS.AND RZ, [UR6], R0 ;  /* 0x00000000ffff098c */ /* 0x0009e2000a800006 */
[----:B------:R-:W-:Y:S05]  /*2d10*/  BRA `(.L_x_75) ;  /* 0x0000000000147947 */ /* 0x000fea0003800000 */
.L_x_77:
[----:B------:R-:W-:-:S07]  /*2d20*/  MOV R2, 0x2d40 ;  /* 0x00002d4000027802 */ /* 0x000fce0000000f00 */
[----:B-1----:R-:W-:Y:S05]  /*2d30*/  CALL.REL.NOINC `($__internal_0_$__cuda_sm10x_tcgen05_guardrail_trap_col_being_dealloced_not_returned_by_alloc) ;  /* 0x0000000000447944 */ /* 0x002fea0003c00000 */
[----:B------:R-:W-:Y:S05]  /*2d40*/  BRA `(.L_x_75) ;  /* 0x0000000000087947 */ /* 0x000fea0003800000 */
.L_x_76:
[----:B------:R-:W-:-:S07]  /*2d50*/  MOV R2, 0x2d70 ;  /* 0x00002d7000027802 */ /* 0x000fce0000000f00 */
[----:B-1----:R-:W-:Y:S05]  /*2d60*/  CALL.REL.NOINC `($__internal_2_$__cuda_sm10x_tcgen05_guardrail_trap_unallocated_columns_being_dealloced) ;  /* 0x0000000000507944 */ /* 0x002fea0003c00000 */
.L_x_75:
[----:B------:R-:W-:Y:S01]  /*2d70*/  NOP ;  /* 0x0000000000007918 */ /* 0x000fe20000000000 */
[----:B----4-:R-:W-:Y:S05]  /*2d80*/  EXIT ;  /* 0x000000000000794d */ /* 0x010fea0003800000 */
.L_x_60:
[----:B------:R-:W2:Y:S02]  /*2d90*/  SYNCS.PHASECHK.TRANS64.TRYWAIT P0, [UR8+0x18000], RZ ;  /* 0x018000ffff0075a7 */ /* 0x000ea40008001108 */
[----:B--2---:R-:W-:Y:S05]  /*2da0*/  @!P0 BRA `(.L_x_60) ;  /* 0xfffffffc00f88947 */ /* 0x004fea000383ffff */
[----:B------:R-:W-:Y:S05]  /*2db0*/  BRA `(.L_x_78) ;  /* 0xffffffec00c87947 */ /* 0x000fea000383ffff */
.L_x_62:
[----:B------:R-:W2:Y:S02]  /*2dc0*/  SYNCS.PHASECHK.TRANS64.TRYWAIT P1, [UR8+0x18020], RZ ;  /* 0x018020ffff0075a7 */ /* 0x000ea40008021108 */
[----:B--2---:R-:W-:Y:S05]  /*2dd0*/  @!P1 BRA `(.L_x_62) ;  /* 0xfffffffc00f89947 */ /* 0x004fea000383ffff */
[----:B------:R-:W-:Y:S05]  /*2de0*/  BRA `(.L_x_79) ;  /* 0xfffffff000647947 */ /* 0x000fea000383ffff */
.L_x_63:
[----:B------:R-:W3:Y:S02]  /*2df0*/  SYNCS.PHASECHK.TRANS64.TRYWAIT P0, [UR28+0x18000], R2 ;  /* 0x01800002ff0075a7 */ /* 0x000ee4000800111c */
[----:B---3--:R-:W-:Y:S05]  /*2e00*/  @!P0 BRA `(.L_x_63) ;  /* 0xfffffffc00f88947 */ /* 0x008fea000383ffff */
[----:B------:R-:W-:Y:S05]  /*2e10*/  BRA `(.L_x_80) ;  /* 0xfffffff000e47947 */ /* 0x000fea000383ffff */
.L_x_65:
[----:B------:R-:W3:Y:S02]  /*2e20*/  SYNCS.PHASECHK.TRANS64.TRYWAIT P0, [UR28+0x18020], R2 ;  /* 0x01802002ff0075a7 */ /* 0x000ee4000800111c */
[----:B---3--:R-:W-:Y:S05]  /*2e30*/  @!P0 BRA `(.L_x_65) ;  /* 0xfffffffc00f88947 */ /* 0x008fea000383ffff */
[----:B------:R-:W-:Y:S05]  /*2e40*/  BRA `(.L_x_81) ;  /* 0xfffffff4008c7947 */ /* 0x000fea000383ffff */
        .weak           $__internal_0_$__cuda_sm10x_tcgen05_guardrail_trap_col_being_dealloced_not_returned_by_alloc
        .type           $__internal_0_$__cuda_sm10x_tcgen05_guardrail_trap_col_being_dealloced_not_returned_by_alloc,@function
        .size           $__internal_0_$__cuda_sm10x_tcgen05_guardrail_trap_col_being_dealloced_not_returned_by_alloc,($__internal_1_$__cuda_sm10x_tcgen05_guardrail_trap_phase_invalid_during_alloc - $__internal_0_$__cuda_sm10x_tcgen05_guardrail_trap_col_being_dealloced_not_returned_by_alloc)
$__internal_0_$__cuda_sm10x_tcgen05_guardrail_trap_col_being_dealloced_not_returned_by_alloc:
[----:B------:R-:W-:Y:S05]  /*2e50*/  BPT.TRAP 0x1 ;  /* 0x000000040000795c */ /* 0x000fea0000300000 */
[----:B------:R-:W-:-:S04]  /*2e60*/  IMAD.MOV.U32 R3, RZ, RZ, 0x0 ;  /* 0x00000000ff037424 */ /* 0x000fc800078e00ff */
[----:B------:R-:W-:Y:S05]  /*2e70*/  RET.REL.NODEC R2 `(gluon_tcgen05) ;  /* 0xffffffd002607950 */ /* 0x000fea0003c3ffff */
        .weak           $__internal_1_$__cuda_sm10x_tcgen05_guardrail_trap_phase_invalid_during_alloc
        .type           $__internal_1_$__cuda_sm10x_tcgen05_guardrail_trap_phase_invalid_during_alloc,@function
        .size           $__internal_1_$__cuda_sm10x_tcgen05_guardrail_trap_phase_invalid_during_alloc,($__internal_2_$__cuda_sm10x_tcgen05_guardrail_trap_unallocated_columns_being_dealloced - $__internal_1_$__cuda_sm10x_tcgen05_guardrail_trap_phase_invalid_during_alloc)
$__internal_1_$__cuda_sm10x_tcgen05_guardrail_trap_phase_invalid_during_alloc:
[----:B------:R-:W-:Y:S05]  /*2e80*/  BPT.TRAP 0x1 ;  /* 0x000000040000795c */ /* 0x000fea0000300000 */
[----:B------:R-:W-:-:S04]  /*2e90*/  IMAD.MOV.U32 R3, RZ, RZ, 0x0 ;  /* 0x00000000ff037424 */ /* 0x000fc800078e00ff */
[----:B------:R-:W-:Y:S05]  /*2ea0*/  RET.REL.NODEC R2 `(gluon_tcgen05) ;  /* 0xffffffd002547950 */ /* 0x000fea0003c3ffff */
        .weak           $__internal_2_$__cuda_sm10x_tcgen05_guardrail_trap_unallocated_columns_being_dealloced
        .type           $__internal_2_$__cuda_sm10x_tcgen05_guardrail_trap_unallocated_columns_being_dealloced,@function
        .size           $__internal_2_$__cuda_sm10x_tcgen05_guardrail_trap_unallocated_columns_being_dealloced,(.L_x_85 - $__internal_2_$__cuda_sm10x_tcgen05_guardrail_trap_unallocated_columns_being_dealloced)
$__internal_2_$__cuda_sm10x_tcgen05_guardrail_trap_unallocated_columns_being_dealloced:
[----:B------:R-:W-:Y:S05]  /*2eb0*/  BPT.TRAP 0x1 ;  /* 0x000000040000795c */ /* 0x000fea0000300000 */
[----:B------:R-:W-:-:S04]  /*2ec0*/  IMAD.MOV.U32 R3, RZ, RZ, 0x0 ;  /* 0x00000000ff037424 */ /* 0x000fc800078e00ff */
[----:B------:R-:W-:Y:S05]  /*2ed0*/  RET.REL.NODEC R2 `(gluon_tcgen05) ;  /* 0xffffffd002487950 */ /* 0x000fea0003c3ffff */
.L_x_82:
[----:B------:R-:W-:-:S00]  /*2ee0*/  BRA `(.L_x_82) ;  /* 0xfffffffc00fc7947 */ /* 0x000fc0000383ffff */
[----:B------:R-:W-:-:S00]  /*2ef0*/  NOP ;  /* 0x0000000000007918 */ /* 0x000fc00000000000 */
        /* <DEDUP_REMOVED lines=8> */
.L_x_85:


//--------------------- .nv.shared.gluon_tcgen05  --------------------------
	.section	.nv.shared.gluon_tcgen05,"aw",@nobits
	.sectionflags	@""
	.align	16
	.zero		1024


//--------------------- .nv.shared.reserved.0     --------------------------
	.section	.nv.shared.reserved.0,"aw",@nobits
	.align	8
	.weak		__nv_reservedSMEM_offset_0_alias
	.size		__nv_reservedSMEM_offset_0_alias, 0, 64
	.other		__nv_reservedSMEM_offset_0_alias,@"STO_CUDA_RESERVED_SHARED STV_DEFAULT"
__nv_reservedSMEM_offset_0_alias:
	.zero		0
.nv.shared.reserved.0:
	.zero		64
	.weak		__nv_reservedSMEM_allocation_phase
	.type		__nv_reservedSMEM_allocation_phase,@object
	.size		__nv_reservedSMEM_allocation_phase,(.L_0 - __nv_reservedSMEM_allocation_phase)
__nv_reservedSMEM_allocation_phase:
	.zero		1
.L_0:
	.zero		7
	.weak		__nv_reservedSMEM_devtool_atexit_pc
	.type		__nv_reservedSMEM_devtool_atexit_pc,@object
	.size		__nv_reservedSMEM_devtool_atexit_pc,(__nv_reservedSMEM_allocation_mask - __nv_reservedSMEM_devtool_atexit_pc)
__nv_reservedSMEM_devtool_atexit_pc:
	.zero		8
	.weak		__nv_reservedSMEM_allocation_mask
	.type		__nv_reservedSMEM_allocation_mask,@object
	.size		__nv_reservedSMEM_allocation_mask,(.L_2 - __nv_reservedSMEM_allocation_mask)
__nv_reservedSMEM_allocation_mask:
	.zero		4
.L_2:


//--------------------- .nv.constant0.gluon_tcgen05 --------------------------
	.section	.nv.constant0.gluon_tcgen05,"a",@progbits
	.sectionflags	@""
	.align	4
.nv.constant0.gluon_tcgen05:
	.zero		976


//--------------------- SYMBOLS --------------------------

	.type		.nv.reservedSmem.offset0,@object
	.size		.nv.reservedSmem.offset0,0x4
	.type		.nv.reservedSmem.cap,@object
	.size		.nv.reservedSmem.cap,0x4
